//
// Generated by NVIDIA NVVM Compiler
//
// Compiler Build ID: CL-36424714
// Cuda compilation tools, release 13.0, V13.0.88
// Based on NVVM 20.0.0
//

.version 9.0
.target sm_100
.address_size 64

	// .globl	_Z10initCurandP17curandStateXORWOWy
.func  (.param .b64 func_retval0) __internal_accurate_pow
(
	.param .b64 __internal_accurate_pow_param_0
)
;
.global .align 4 .b8 precalc_xorwow_matrix[102400];
.global .align 4 .b8 precalc_xorwow_offset_matrix[102400];
.global .align 4 .b8 mrg32k3aM1[2304];
.global .align 4 .b8 mrg32k3aM2[2304];
.global .align 4 .b8 mrg32k3aM1SubSeq[2016];
.global .align 4 .b8 mrg32k3aM2SubSeq[2016];
.global .align 4 .b8 mrg32k3aM1Seq[2304];
.global .align 4 .b8 mrg32k3aM2Seq[2304];
.const .align 8 .b8 __cr_lgamma_table[72];

.visible .entry _Z10initCurandP17curandStateXORWOWy(
	.param .u64 .ptr .align 1 _Z10initCurandP17curandStateXORWOWy_param_0,
	.param .u64 _Z10initCurandP17curandStateXORWOWy_param_1
)
{
	.reg .pred 	%p<24>;
	.reg .b32 	%r<419>;
	.reg .b64 	%rd<19>;

	ld.param.u64 	%rd8, [_Z10initCurandP17curandStateXORWOWy_param_0];
	ld.param.u64 	%rd9, [_Z10initCurandP17curandStateXORWOWy_param_1];
	cvta.to.global.u64 	%rd10, %rd8;
	mov.u32 	%r182, %ctaid.x;
	mov.u32 	%r183, %ntid.x;
	mov.u32 	%r184, %tid.x;
	mov.u32 	%r185, %ctaid.y;
	mov.u32 	%r186, %ntid.y;
	mov.u32 	%r187, %tid.y;
	mad.lo.s32 	%r188, %r185, %r186, %r187;
	mov.u32 	%r189, %nctaid.x;
	mad.lo.s32 	%r190, %r188, %r189, %r182;
	mad.lo.s32 	%r191, %r190, %r183, %r184;
	cvt.s64.s32 	%rd18, %r191;
	mul.wide.s32 	%rd11, %r191, 48;
	add.s64 	%rd2, %rd10, %rd11;
	cvt.u32.u64 	%r192, %rd9;
	xor.b32  	%r193, %r192, -1429050551;
	mul.lo.s32 	%r194, %r193, 1099087573;
	{ .reg .b32 tmp; mov.b64 {tmp, %r195}, %rd9; }
	xor.b32  	%r196, %r195, -136515619;
	mul.lo.s32 	%r197, %r196, -1703105765;
	add.s32 	%r198, %r194, %r197;
	add.s32 	%r199, %r198, 6615241;
	add.s32 	%r200, %r194, 123456789;
	st.global.v2.u32 	[%rd2], {%r199, %r200};
	xor.b32  	%r201, %r194, 362436069;
	add.s32 	%r202, %r197, 521288629;
	st.global.v2.u32 	[%rd2+8], {%r201, %r202};
	xor.b32  	%r203, %r197, 88675123;
	add.s32 	%r204, %r194, 5783321;
	st.global.v2.u32 	[%rd2+16], {%r203, %r204};
	setp.eq.s32 	%p1, %r191, 0;
	@%p1 bra 	$L__BB0_42;
	mov.b32 	%r325, 0;
$L__BB0_2:
	and.b64  	%rd4, %rd18, 3;
	setp.eq.s64 	%p2, %rd4, 0;
	@%p2 bra 	$L__BB0_41;
	mul.wide.u32 	%rd12, %r325, 3200;
	mov.u64 	%rd13, precalc_xorwow_matrix;
	add.s64 	%rd5, %rd13, %rd12;
	cvt.u32.u64 	%r2, %rd4;
	mov.b32 	%r326, 0;
$L__BB0_4:
	mov.b32 	%r339, 0;
	mov.u32 	%r340, %r339;
	mov.u32 	%r341, %r339;
	mov.u32 	%r342, %r339;
	mov.u32 	%r343, %r339;
	mov.u32 	%r332, %r339;
$L__BB0_5:
	mul.wide.u32 	%rd14, %r332, 4;
	add.s64 	%rd15, %rd2, %rd14;
	ld.global.u32 	%r10, [%rd15+4];
	shl.b32 	%r11, %r332, 5;
	mov.b32 	%r338, 0;
$L__BB0_6:
	.pragma "nounroll";
	shr.u32 	%r209, %r10, %r338;
	and.b32  	%r210, %r209, 1;
	setp.eq.b32 	%p3, %r210, 1;
	not.pred 	%p4, %p3;
	add.s32 	%r211, %r11, %r338;
	mul.lo.s32 	%r212, %r211, 5;
	mul.wide.u32 	%rd16, %r212, 4;
	add.s64 	%rd6, %rd5, %rd16;
	@%p4 bra 	$L__BB0_8;
	ld.global.u32 	%r213, [%rd6];
	xor.b32  	%r343, %r343, %r213;
	ld.global.u32 	%r214, [%rd6+4];
	xor.b32  	%r342, %r342, %r214;
	ld.global.u32 	%r215, [%rd6+8];
	xor.b32  	%r341, %r341, %r215;
	ld.global.u32 	%r216, [%rd6+12];
	xor.b32  	%r340, %r340, %r216;
	ld.global.u32 	%r217, [%rd6+16];
	xor.b32  	%r339, %r339, %r217;
$L__BB0_8:
	and.b32  	%r219, %r209, 2;
	setp.eq.s32 	%p5, %r219, 0;
	@%p5 bra 	$L__BB0_10;
	ld.global.u32 	%r220, [%rd6+20];
	xor.b32  	%r343, %r343, %r220;
	ld.global.u32 	%r221, [%rd6+24];
	xor.b32  	%r342, %r342, %r221;
	ld.global.u32 	%r222, [%rd6+28];
	xor.b32  	%r341, %r341, %r222;
	ld.global.u32 	%r223, [%rd6+32];
	xor.b32  	%r340, %r340, %r223;
	ld.global.u32 	%r224, [%rd6+36];
	xor.b32  	%r339, %r339, %r224;
$L__BB0_10:
	and.b32  	%r226, %r209, 4;
	setp.eq.s32 	%p6, %r226, 0;
	@%p6 bra 	$L__BB0_12;
	ld.global.u32 	%r227, [%rd6+40];
	xor.b32  	%r343, %r343, %r227;
	ld.global.u32 	%r228, [%rd6+44];
	xor.b32  	%r342, %r342, %r228;
	ld.global.u32 	%r229, [%rd6+48];
	xor.b32  	%r341, %r341, %r229;
	ld.global.u32 	%r230, [%rd6+52];
	xor.b32  	%r340, %r340, %r230;
	ld.global.u32 	%r231, [%rd6+56];
	xor.b32  	%r339, %r339, %r231;
$L__BB0_12:
	and.b32  	%r233, %r209, 8;
	setp.eq.s32 	%p7, %r233, 0;
	@%p7 bra 	$L__BB0_14;
	ld.global.u32 	%r234, [%rd6+60];
	xor.b32  	%r343, %r343, %r234;
	ld.global.u32 	%r235, [%rd6+64];
	xor.b32  	%r342, %r342, %r235;
	ld.global.u32 	%r236, [%rd6+68];
	xor.b32  	%r341, %r341, %r236;
	ld.global.u32 	%r237, [%rd6+72];
	xor.b32  	%r340, %r340, %r237;
	ld.global.u32 	%r238, [%rd6+76];
	xor.b32  	%r339, %r339, %r238;
$L__BB0_14:
	and.b32  	%r240, %r209, 16;
	setp.eq.s32 	%p8, %r240, 0;
	@%p8 bra 	$L__BB0_16;
	ld.global.u32 	%r241, [%rd6+80];
	xor.b32  	%r343, %r343, %r241;
	ld.global.u32 	%r242, [%rd6+84];
	xor.b32  	%r342, %r342, %r242;
	ld.global.u32 	%r243, [%rd6+88];
	xor.b32  	%r341, %r341, %r243;
	ld.global.u32 	%r244, [%rd6+92];
	xor.b32  	%r340, %r340, %r244;
	ld.global.u32 	%r245, [%rd6+96];
	xor.b32  	%r339, %r339, %r245;
$L__BB0_16:
	and.b32  	%r247, %r209, 32;
	setp.eq.s32 	%p9, %r247, 0;
	@%p9 bra 	$L__BB0_18;
	ld.global.u32 	%r248, [%rd6+100];
	xor.b32  	%r343, %r343, %r248;
	ld.global.u32 	%r249, [%rd6+104];
	xor.b32  	%r342, %r342, %r249;
	ld.global.u32 	%r250, [%rd6+108];
	xor.b32  	%r341, %r341, %r250;
	ld.global.u32 	%r251, [%rd6+112];
	xor.b32  	%r340, %r340, %r251;
	ld.global.u32 	%r252, [%rd6+116];
	xor.b32  	%r339, %r339, %r252;
$L__BB0_18:
	and.b32  	%r254, %r209, 64;
	setp.eq.s32 	%p10, %r254, 0;
	@%p10 bra 	$L__BB0_20;
	ld.global.u32 	%r255, [%rd6+120];
	xor.b32  	%r343, %r343, %r255;
	ld.global.u32 	%r256, [%rd6+124];
	xor.b32  	%r342, %r342, %r256;
	ld.global.u32 	%r257, [%rd6+128];
	xor.b32  	%r341, %r341, %r257;
	ld.global.u32 	%r258, [%rd6+132];
	xor.b32  	%r340, %r340, %r258;
	ld.global.u32 	%r259, [%rd6+136];
	xor.b32  	%r339, %r339, %r259;
$L__BB0_20:
	and.b32  	%r261, %r209, 128;
	setp.eq.s32 	%p11, %r261, 0;
	@%p11 bra 	$L__BB0_22;
	ld.global.u32 	%r262, [%rd6+140];
	xor.b32  	%r343, %r343, %r262;
	ld.global.u32 	%r263, [%rd6+144];
	xor.b32  	%r342, %r342, %r263;
	ld.global.u32 	%r264, [%rd6+148];
	xor.b32  	%r341, %r341, %r264;
	ld.global.u32 	%r265, [%rd6+152];
	xor.b32  	%r340, %r340, %r265;
	ld.global.u32 	%r266, [%rd6+156];
	xor.b32  	%r339, %r339, %r266;
$L__BB0_22:
	and.b32  	%r268, %r209, 256;
	setp.eq.s32 	%p12, %r268, 0;
	@%p12 bra 	$L__BB0_24;
	ld.global.u32 	%r269, [%rd6+160];
	xor.b32  	%r343, %r343, %r269;
	ld.global.u32 	%r270, [%rd6+164];
	xor.b32  	%r342, %r342, %r270;
	ld.global.u32 	%r271, [%rd6+168];
	xor.b32  	%r341, %r341, %r271;
	ld.global.u32 	%r272, [%rd6+172];
	xor.b32  	%r340, %r340, %r272;
	ld.global.u32 	%r273, [%rd6+176];
	xor.b32  	%r339, %r339, %r273;
$L__BB0_24:
	and.b32  	%r275, %r209, 512;
	setp.eq.s32 	%p13, %r275, 0;
	@%p13 bra 	$L__BB0_26;
	ld.global.u32 	%r276, [%rd6+180];
	xor.b32  	%r343, %r343, %r276;
	ld.global.u32 	%r277, [%rd6+184];
	xor.b32  	%r342, %r342, %r277;
	ld.global.u32 	%r278, [%rd6+188];
	xor.b32  	%r341, %r341, %r278;
	ld.global.u32 	%r279, [%rd6+192];
	xor.b32  	%r340, %r340, %r279;
	ld.global.u32 	%r280, [%rd6+196];
	xor.b32  	%r339, %r339, %r280;
$L__BB0_26:
	and.b32  	%r282, %r209, 1024;
	setp.eq.s32 	%p14, %r282, 0;
	@%p14 bra 	$L__BB0_28;
	ld.global.u32 	%r283, [%rd6+200];
	xor.b32  	%r343, %r343, %r283;
	ld.global.u32 	%r284, [%rd6+204];
	xor.b32  	%r342, %r342, %r284;
	ld.global.u32 	%r285, [%rd6+208];
	xor.b32  	%r341, %r341, %r285;
	ld.global.u32 	%r286, [%rd6+212];
	xor.b32  	%r340, %r340, %r286;
	ld.global.u32 	%r287, [%rd6+216];
	xor.b32  	%r339, %r339, %r287;
$L__BB0_28:
	and.b32  	%r289, %r209, 2048;
	setp.eq.s32 	%p15, %r289, 0;
	@%p15 bra 	$L__BB0_30;
	ld.global.u32 	%r290, [%rd6+220];
	xor.b32  	%r343, %r343, %r290;
	ld.global.u32 	%r291, [%rd6+224];
	xor.b32  	%r342, %r342, %r291;
	ld.global.u32 	%r292, [%rd6+228];
	xor.b32  	%r341, %r341, %r292;
	ld.global.u32 	%r293, [%rd6+232];
	xor.b32  	%r340, %r340, %r293;
	ld.global.u32 	%r294, [%rd6+236];
	xor.b32  	%r339, %r339, %r294;
$L__BB0_30:
	and.b32  	%r296, %r209, 4096;
	setp.eq.s32 	%p16, %r296, 0;
	@%p16 bra 	$L__BB0_32;
	ld.global.u32 	%r297, [%rd6+240];
	xor.b32  	%r343, %r343, %r297;
	ld.global.u32 	%r298, [%rd6+244];
	xor.b32  	%r342, %r342, %r298;
	ld.global.u32 	%r299, [%rd6+248];
	xor.b32  	%r341, %r341, %r299;
	ld.global.u32 	%r300, [%rd6+252];
	xor.b32  	%r340, %r340, %r300;
	ld.global.u32 	%r301, [%rd6+256];
	xor.b32  	%r339, %r339, %r301;
$L__BB0_32:
	and.b32  	%r303, %r209, 8192;
	setp.eq.s32 	%p17, %r303, 0;
	@%p17 bra 	$L__BB0_34;
	ld.global.u32 	%r304, [%rd6+260];
	xor.b32  	%r343, %r343, %r304;
	ld.global.u32 	%r305, [%rd6+264];
	xor.b32  	%r342, %r342, %r305;
	ld.global.u32 	%r306, [%rd6+268];
	xor.b32  	%r341, %r341, %r306;
	ld.global.u32 	%r307, [%rd6+272];
	xor.b32  	%r340, %r340, %r307;
	ld.global.u32 	%r308, [%rd6+276];
	xor.b32  	%r339, %r339, %r308;
$L__BB0_34:
	and.b32  	%r310, %r209, 16384;
	setp.eq.s32 	%p18, %r310, 0;
	@%p18 bra 	$L__BB0_36;
	ld.global.u32 	%r311, [%rd6+280];
	xor.b32  	%r343, %r343, %r311;
	ld.global.u32 	%r312, [%rd6+284];
	xor.b32  	%r342, %r342, %r312;
	ld.global.u32 	%r313, [%rd6+288];
	xor.b32  	%r341, %r341, %r313;
	ld.global.u32 	%r314, [%rd6+292];
	xor.b32  	%r340, %r340, %r314;
	ld.global.u32 	%r315, [%rd6+296];
	xor.b32  	%r339, %r339, %r315;
$L__BB0_36:
	and.b32  	%r317, %r209, 32768;
	setp.eq.s32 	%p19, %r317, 0;
	@%p19 bra 	$L__BB0_38;
	ld.global.u32 	%r318, [%rd6+300];
	xor.b32  	%r343, %r343, %r318;
	ld.global.u32 	%r319, [%rd6+304];
	xor.b32  	%r342, %r342, %r319;
	ld.global.u32 	%r320, [%rd6+308];
	xor.b32  	%r341, %r341, %r320;
	ld.global.u32 	%r321, [%rd6+312];
	xor.b32  	%r340, %r340, %r321;
	ld.global.u32 	%r322, [%rd6+316];
	xor.b32  	%r339, %r339, %r322;
$L__BB0_38:
	add.s32 	%r338, %r338, 16;
	setp.ne.s32 	%p20, %r338, 32;
	@%p20 bra 	$L__BB0_6;
	mad.lo.s32 	%r323, %r332, -31, %r11;
	add.s32 	%r332, %r323, 1;
	setp.ne.s32 	%p21, %r332, 5;
	@%p21 bra 	$L__BB0_5;
	st.global.u32 	[%rd2+4], %r343;
	st.global.u32 	[%rd2+8], %r342;
	st.global.u32 	[%rd2+12], %r341;
	st.global.u32 	[%rd2+16], %r340;
	st.global.u32 	[%rd2+20], %r339;
	add.s32 	%r326, %r326, 1;
	setp.lt.u32 	%p22, %r326, %r2;
	@%p22 bra 	$L__BB0_4;
$L__BB0_41:
	shr.u64 	%rd7, %rd18, 2;
	add.s32 	%r325, %r325, 1;
	setp.gt.u64 	%p23, %rd18, 3;
	mov.u64 	%rd18, %rd7;
	@%p23 bra 	$L__BB0_2;
$L__BB0_42:
	mov.b32 	%r324, 0;
	st.global.v2.u32 	[%rd2+24], {%r324, %r324};
	st.global.u32 	[%rd2+32], %r324;
	mov.b64 	%rd17, 0;
	st.global.u64 	[%rd2+40], %rd17;
	ret;

}
	// .globl	_Z12updateKernelPbS_P17curandStateXORWOW
.visible .entry _Z12updateKernelPbS_P17curandStateXORWOW(
	.param .u64 .ptr .align 1 _Z12updateKernelPbS_P17curandStateXORWOW_param_0,
	.param .u64 .ptr .align 1 _Z12updateKernelPbS_P17curandStateXORWOW_param_1,
	.param .u64 .ptr .align 1 _Z12updateKernelPbS_P17curandStateXORWOW_param_2
)
{
	.reg .pred 	%p<9>;
	.reg .b16 	%rs<6>;
	.reg .b32 	%r<75>;
	.reg .b32 	%f<4>;
	.reg .b64 	%rd<22>;
	.reg .b64 	%fd<12>;

	ld.param.u64 	%rd3, [_Z12updateKernelPbS_P17curandStateXORWOW_param_0];
	ld.param.u64 	%rd2, [_Z12updateKernelPbS_P17curandStateXORWOW_param_1];
	ld.param.u64 	%rd4, [_Z12updateKernelPbS_P17curandStateXORWOW_param_2];
	cvta.to.global.u64 	%rd5, %rd4;
	mov.u32 	%r20, %ctaid.x;
	mov.u32 	%r21, %ntid.x;
	mov.u32 	%r22, %tid.x;
	mad.lo.s32 	%r1, %r20, %r21, %r22;
	mov.u32 	%r23, %ctaid.y;
	mov.u32 	%r24, %ntid.y;
	mov.u32 	%r25, %tid.y;
	mad.lo.s32 	%r26, %r23, %r24, %r25;
	mov.u32 	%r27, %nctaid.x;
	mul.lo.s32 	%r28, %r27, %r21;
	mad.lo.s32 	%r29, %r28, %r26, %r1;
	mul.wide.s32 	%rd6, %r29, 48;
	add.s64 	%rd1, %rd5, %rd6;
	ld.global.v2.u32 	{%r74, %r73}, [%rd1];
	ld.global.v2.u32 	{%r4, %r5}, [%rd1+8];
	ld.global.v2.u32 	{%r6, %r7}, [%rd1+16];
	ld.global.v2.u32 	{%r8, %r9}, [%rd1+24];
	ld.global.f32 	%f1, [%rd1+32];
	ld.global.f64 	%fd1, [%rd1+40];
	add.s32 	%r30, %r1, 1023;
	cvta.to.global.u64 	%rd7, %rd3;
	shr.s32 	%r31, %r30, 31;
	shr.u32 	%r32, %r31, 22;
	add.s32 	%r33, %r30, %r32;
	and.b32  	%r34, %r33, -1024;
	sub.s32 	%r35, %r30, %r34;
	shl.b32 	%r10, %r26, 10;
	add.s32 	%r36, %r10, 1047552;
	and.b32  	%r37, %r36, 1047552;
	add.s32 	%r38, %r35, %r37;
	cvt.s64.s32 	%rd8, %r38;
	add.s64 	%rd9, %rd7, %rd8;
	ld.global.u8 	%rs1, [%rd9];
	setp.ne.s16 	%p1, %rs1, 0;
	selp.u32 	%r39, 1, 0, %p1;
	add.s32 	%r40, %r1, 1025;
	shr.s32 	%r41, %r40, 31;
	shr.u32 	%r42, %r41, 22;
	add.s32 	%r43, %r40, %r42;
	and.b32  	%r44, %r43, -1024;
	sub.s32 	%r45, %r40, %r44;
	add.s32 	%r46, %r45, %r37;
	cvt.s64.s32 	%rd10, %r46;
	add.s64 	%rd11, %rd7, %rd10;
	ld.global.u8 	%rs2, [%rd11];
	setp.ne.s16 	%p2, %rs2, 0;
	selp.u32 	%r47, 1, 0, %p2;
	add.s32 	%r48, %r39, %r47;
	add.s32 	%r49, %r10, 1024;
	and.b32  	%r50, %r49, 1047552;
	add.s32 	%r51, %r35, %r50;
	cvt.s64.s32 	%rd12, %r51;
	add.s64 	%rd13, %rd7, %rd12;
	ld.global.u8 	%rs3, [%rd13];
	setp.ne.s16 	%p3, %rs3, 0;
	selp.u32 	%r52, 1, 0, %p3;
	add.s32 	%r53, %r48, %r52;
	add.s32 	%r54, %r45, %r50;
	cvt.s64.s32 	%rd14, %r54;
	add.s64 	%rd15, %rd7, %rd14;
	ld.global.u8 	%rs4, [%rd15];
	setp.ne.s16 	%p4, %rs4, 0;
	selp.u32 	%r55, 1, 0, %p4;
	add.s32 	%r11, %r53, %r55;
	setp.eq.s32 	%p5, %r11, 0;
	mov.u32 	%r69, %r7;
	mov.u32 	%r70, %r6;
	mov.u32 	%r71, %r5;
	mov.u32 	%r72, %r4;
	@%p5 bra 	$L__BB1_3;
	shr.u32 	%r56, %r73, 2;
	xor.b32  	%r57, %r56, %r73;
	shl.b32 	%r58, %r7, 4;
	shl.b32 	%r59, %r57, 1;
	xor.b32  	%r60, %r58, %r59;
	xor.b32  	%r61, %r60, %r7;
	xor.b32  	%r69, %r61, %r57;
	add.s32 	%r74, %r74, 362437;
	add.s32 	%r62, %r69, %r74;
	cvt.rn.f32.u32 	%f2, %r62;
	fma.rn.f32 	%f3, %f2, 0f2F800000, 0f2F000000;
	cvt.f64.f32 	%fd2, %f3;
	cvt.rn.f64.u32 	%fd3, %r11;
	mov.f64 	%fd4, 0d3FE3B22D0E560418;
	{
	.reg .b32 %temp; 
	mov.b64 	{%temp, %r63}, %fd4;
	}
	{
	.reg .b32 %temp; 
	mov.b64 	{%temp, %r64}, %fd3;
	}
	shr.u32 	%r65, %r64, 20;
	and.b32  	%r66, %r65, 2047;
	add.s32 	%r67, %r66, -1012;
	mov.b64 	%rd16, %fd3;
	shl.b64 	%rd17, %rd16, %r67;
	setp.eq.s64 	%p6, %rd17, -9223372036854775808;
	{ // callseq 0, 0
	.param .b64 param0;
	st.param.f64 	[param0], %fd3;
	.param .b64 retval0;
	call.uni (retval0), 
	__internal_accurate_pow, 
	(
	param0
	);
	ld.param.f64 	%fd5, [retval0];
	} // callseq 0
	setp.lt.s32 	%p7, %r63, 0;
	neg.f64 	%fd7, %fd5;
	selp.f64 	%fd8, %fd7, %fd5, %p6;
	selp.f64 	%fd9, %fd8, %fd5, %p7;
	mov.f64 	%fd10, 0d3FF0000000000000;
	sub.f64 	%fd11, %fd10, %fd9;
	setp.leu.f64 	%p8, %fd11, %fd2;
	mov.u32 	%r70, %r7;
	mov.u32 	%r71, %r6;
	mov.u32 	%r72, %r5;
	mov.u32 	%r73, %r4;
	@%p8 bra 	$L__BB1_3;
	add.s32 	%r68, %r10, %r1;
	cvt.s64.s32 	%rd19, %r68;
	cvta.to.global.u64 	%rd20, %rd2;
	add.s64 	%rd21, %rd20, %rd19;
	mov.b16 	%rs5, 1;
	st.global.u8 	[%rd21], %rs5;
$L__BB1_3:
	st.global.v2.u32 	[%rd1], {%r74, %r73};
	st.global.v2.u32 	[%rd1+8], {%r72, %r71};
	st.global.v2.u32 	[%rd1+16], {%r70, %r69};
	st.global.v2.u32 	[%rd1+24], {%r8, %r9};
	st.global.f32 	[%rd1+32], %f1;
	st.global.f64 	[%rd1+40], %fd1;
	ret;

}
	// .globl	_Z12countLatticePbPii
.visible .entry _Z12countLatticePbPii(
	.param .u64 .ptr .align 1 _Z12countLatticePbPii_param_0,
	.param .u64 .ptr .align 1 _Z12countLatticePbPii_param_1,
	.param .u32 _Z12countLatticePbPii_param_2
)
{
	.reg .pred 	%p<3>;
	.reg .b16 	%rs<2>;
	.reg .b32 	%r<7>;
	.reg .b64 	%rd<7>;

	ld.param.u64 	%rd1, [_Z12countLatticePbPii_param_0];
	ld.param.u64 	%rd2, [_Z12countLatticePbPii_param_1];
	ld.param.u32 	%r2, [_Z12countLatticePbPii_param_2];
	mov.u32 	%r3, %ctaid.x;
	mov.u32 	%r4, %ntid.x;
	mov.u32 	%r5, %tid.x;
	mad.lo.s32 	%r1, %r3, %r4, %r5;
	setp.ge.s32 	%p1, %r1, %r2;
	@%p1 bra 	$L__BB2_3;
	cvta.to.global.u64 	%rd3, %rd1;
	cvt.s64.s32 	%rd4, %r1;
	add.s64 	%rd5, %rd3, %rd4;
	ld.global.u8 	%rs1, [%rd5];
	setp.eq.s16 	%p2, %rs1, 0;
	@%p2 bra 	$L__BB2_3;
	cvta.to.global.u64 	%rd6, %rd2;
	atom.global.add.u32 	%r6, [%rd6], 1;
$L__BB2_3:
	ret;

}
	// .globl	_Z15normalizeCountsPiPf
.visible .entry _Z15normalizeCountsPiPf(
	.param .u64 .ptr .align 1 _Z15normalizeCountsPiPf_param_0,
	.param .u64 .ptr .align 1 _Z15normalizeCountsPiPf_param_1
)
{
	.reg .pred 	%p<2>;
	.reg .b32 	%r<6>;
	.reg .b32 	%f<3>;
	.reg .b64 	%rd<8>;

	ld.param.u64 	%rd1, [_Z15normalizeCountsPiPf_param_0];
	ld.param.u64 	%rd2, [_Z15normalizeCountsPiPf_param_1];
	mov.u32 	%r2, %ctaid.x;
	mov.u32 	%r3, %ntid.x;
	mov.u32 	%r4, %tid.x;
	mad.lo.s32 	%r1, %r2, %r3, %r4;
	setp.gt.s32 	%p1, %r1, 19999;
	@%p1 bra 	$L__BB3_2;
	cvta.to.global.u64 	%rd3, %rd1;
	cvta.to.global.u64 	%rd4, %rd2;
	mul.wide.s32 	%rd5, %r1, 4;
	add.s64 	%rd6, %rd3, %rd5;
	ld.global.u32 	%r5, [%rd6];
	cvt.rn.f32.s32 	%f1, %r5;
	mul.f32 	%f2, %f1, 0f35800000;
	add.s64 	%rd7, %rd4, %rd5;
	st.global.f32 	[%rd7], %f2;
$L__BB3_2:
	ret;

}
.func  (.param .b64 func_retval0) __internal_accurate_pow(
	.param .b64 __internal_accurate_pow_param_0
)
{
	.reg .pred 	%p<8>;
	.reg .b32 	%r<46>;
	.reg .b32 	%f<3>;
	.reg .b64 	%fd<109>;

	ld.param.f64 	%fd10, [__internal_accurate_pow_param_0];
	mov.f64 	%fd11, 0d3FE3B22D0E560418;
	{
	.reg .b32 %temp; 
	mov.b64 	{%temp, %r8}, %fd11;
	}
	{
	.reg .b32 %temp; 
	mov.b64 	{%r9, %temp}, %fd11;
	}
	shr.u32 	%r10, %r8, 20;
	setp.lt.u32 	%p1, %r8, 1048576;
	mov.f64 	%fd12, 0d4343B22D0E560418;
	{
	.reg .b32 %temp; 
	mov.b64 	{%temp, %r11}, %fd12;
	}
	{
	.reg .b32 %temp; 
	mov.b64 	{%r12, %temp}, %fd12;
	}
	shr.u32 	%r13, %r11, 20;
	add.s32 	%r14, %r13, -54;
	selp.b32 	%r15, %r12, %r9, %p1;
	selp.b32 	%r16, %r11, %r8, %p1;
	selp.b32 	%r1, %r14, %r10, %p1;
	add.s32 	%r45, %r1, -1023;
	and.b32  	%r17, %r16, -2146435073;
	or.b32  	%r18, %r17, 1072693248;
	mov.b64 	%fd107, {%r15, %r18};
	setp.lt.u32 	%p2, %r18, 1073127583;
	@%p2 bra 	$L__BB4_2;
	{
	.reg .b32 %temp; 
	mov.b64 	{%r19, %temp}, %fd107;
	}
	{
	.reg .b32 %temp; 
	mov.b64 	{%temp, %r20}, %fd107;
	}
	add.s32 	%r21, %r20, -1048576;
	mov.b64 	%fd107, {%r19, %r21};
	add.s32 	%r45, %r1, -1022;
$L__BB4_2:
	add.f64 	%fd13, %fd107, 0dBFF0000000000000;
	add.f64 	%fd14, %fd107, 0d3FF0000000000000;
	rcp.approx.ftz.f64 	%fd15, %fd14;
	neg.f64 	%fd16, %fd14;
	fma.rn.f64 	%fd17, %fd16, %fd15, 0d3FF0000000000000;
	fma.rn.f64 	%fd18, %fd17, %fd17, %fd17;
	fma.rn.f64 	%fd19, %fd18, %fd15, %fd15;
	mul.f64 	%fd20, %fd13, %fd19;
	fma.rn.f64 	%fd21, %fd13, %fd19, %fd20;
	mul.f64 	%fd22, %fd21, %fd21;
	fma.rn.f64 	%fd23, %fd22, 0d3EB0F5FF7D2CAFE2, 0d3ED0F5D241AD3B5A;
	fma.rn.f64 	%fd24, %fd23, %fd22, 0d3EF3B20A75488A3F;
	fma.rn.f64 	%fd25, %fd24, %fd22, 0d3F1745CDE4FAECD5;
	fma.rn.f64 	%fd26, %fd25, %fd22, 0d3F3C71C7258A578B;
	fma.rn.f64 	%fd27, %fd26, %fd22, 0d3F6249249242B910;
	fma.rn.f64 	%fd28, %fd27, %fd22, 0d3F89999999999DFB;
	sub.f64 	%fd29, %fd13, %fd21;
	add.f64 	%fd30, %fd29, %fd29;
	neg.f64 	%fd31, %fd21;
	fma.rn.f64 	%fd32, %fd31, %fd13, %fd30;
	mul.f64 	%fd33, %fd19, %fd32;
	fma.rn.f64 	%fd34, %fd22, %fd28, 0d3FB5555555555555;
	mov.f64 	%fd35, 0d3FB5555555555555;
	sub.f64 	%fd36, %fd35, %fd34;
	fma.rn.f64 	%fd37, %fd22, %fd28, %fd36;
	add.f64 	%fd38, %fd37, 0dBC46A4CB00B9E7B0;
	add.f64 	%fd39, %fd34, %fd38;
	sub.f64 	%fd40, %fd34, %fd39;
	add.f64 	%fd41, %fd38, %fd40;
	mul.rn.f64 	%fd42, %fd21, %fd21;
	neg.f64 	%fd43, %fd42;
	fma.rn.f64 	%fd44, %fd21, %fd21, %fd43;
	{
	.reg .b32 %temp; 
	mov.b64 	{%r22, %temp}, %fd33;
	}
	{
	.reg .b32 %temp; 
	mov.b64 	{%temp, %r23}, %fd33;
	}
	add.s32 	%r24, %r23, 1048576;
	mov.b64 	%fd45, {%r22, %r24};
	fma.rn.f64 	%fd46, %fd21, %fd45, %fd44;
	mul.rn.f64 	%fd47, %fd42, %fd21;
	neg.f64 	%fd48, %fd47;
	fma.rn.f64 	%fd49, %fd42, %fd21, %fd48;
	fma.rn.f64 	%fd50, %fd42, %fd33, %fd49;
	fma.rn.f64 	%fd51, %fd46, %fd21, %fd50;
	mul.rn.f64 	%fd52, %fd39, %fd47;
	neg.f64 	%fd53, %fd52;
	fma.rn.f64 	%fd54, %fd39, %fd47, %fd53;
	fma.rn.f64 	%fd55, %fd39, %fd51, %fd54;
	fma.rn.f64 	%fd56, %fd41, %fd47, %fd55;
	add.f64 	%fd57, %fd52, %fd56;
	sub.f64 	%fd58, %fd52, %fd57;
	add.f64 	%fd59, %fd56, %fd58;
	add.f64 	%fd60, %fd21, %fd57;
	sub.f64 	%fd61, %fd21, %fd60;
	add.f64 	%fd62, %fd57, %fd61;
	add.f64 	%fd63, %fd59, %fd62;
	add.f64 	%fd64, %fd33, %fd63;
	add.f64 	%fd65, %fd60, %fd64;
	sub.f64 	%fd66, %fd60, %fd65;
	add.f64 	%fd67, %fd64, %fd66;
	xor.b32  	%r25, %r45, -2147483648;
	mov.b32 	%r26, 1127219200;
	mov.b64 	%fd68, {%r25, %r26};
	mov.b32 	%r27, -2147483648;
	mov.b64 	%fd69, {%r27, %r26};
	sub.f64 	%fd70, %fd68, %fd69;
	fma.rn.f64 	%fd71, %fd70, 0d3FE62E42FEFA39EF, %fd65;
	fma.rn.f64 	%fd72, %fd70, 0dBFE62E42FEFA39EF, %fd71;
	sub.f64 	%fd73, %fd72, %fd65;
	sub.f64 	%fd74, %fd67, %fd73;
	fma.rn.f64 	%fd75, %fd70, 0d3C7ABC9E3B39803F, %fd74;
	add.f64 	%fd76, %fd71, %fd75;
	sub.f64 	%fd77, %fd71, %fd76;
	add.f64 	%fd78, %fd75, %fd77;
	{
	.reg .b32 %temp; 
	mov.b64 	{%temp, %r28}, %fd10;
	}
	{
	.reg .b32 %temp; 
	mov.b64 	{%r29, %temp}, %fd10;
	}
	shl.b32 	%r30, %r28, 1;
	setp.gt.u32 	%p3, %r30, -33554433;
	and.b32  	%r31, %r28, -15728641;
	selp.b32 	%r32, %r31, %r28, %p3;
	mov.b64 	%fd79, {%r29, %r32};
	mul.rn.f64 	%fd80, %fd76, %fd79;
	neg.f64 	%fd81, %fd80;
	fma.rn.f64 	%fd82, %fd76, %fd79, %fd81;
	fma.rn.f64 	%fd83, %fd78, %fd79, %fd82;
	add.f64 	%fd4, %fd80, %fd83;
	sub.f64 	%fd84, %fd80, %fd4;
	add.f64 	%fd5, %fd83, %fd84;
	fma.rn.f64 	%fd85, %fd4, 0d3FF71547652B82FE, 0d4338000000000000;
	{
	.reg .b32 %temp; 
	mov.b64 	{%r5, %temp}, %fd85;
	}
	mov.f64 	%fd86, 0dC338000000000000;
	add.rn.f64 	%fd87, %fd85, %fd86;
	fma.rn.f64 	%fd88, %fd87, 0dBFE62E42FEFA39EF, %fd4;
	fma.rn.f64 	%fd89, %fd87, 0dBC7ABC9E3B39803F, %fd88;
	fma.rn.f64 	%fd90, %fd89, 0d3E5ADE1569CE2BDF, 0d3E928AF3FCA213EA;
	fma.rn.f64 	%fd91, %fd90, %fd89, 0d3EC71DEE62401315;
	fma.rn.f64 	%fd92, %fd91, %fd89, 0d3EFA01997C89EB71;
	fma.rn.f64 	%fd93, %fd92, %fd89, 0d3F2A01A014761F65;
	fma.rn.f64 	%fd94, %fd93, %fd89, 0d3F56C16C1852B7AF;
	fma.rn.f64 	%fd95, %fd94, %fd89, 0d3F81111111122322;
	fma.rn.f64 	%fd96, %fd95, %fd89, 0d3FA55555555502A1;
	fma.rn.f64 	%fd97, %fd96, %fd89, 0d3FC5555555555511;
	fma.rn.f64 	%fd98, %fd97, %fd89, 0d3FE000000000000B;
	fma.rn.f64 	%fd99, %fd98, %fd89, 0d3FF0000000000000;
	fma.rn.f64 	%fd100, %fd99, %fd89, 0d3FF0000000000000;
	{
	.reg .b32 %temp; 
	mov.b64 	{%r6, %temp}, %fd100;
	}
	{
	.reg .b32 %temp; 
	mov.b64 	{%temp, %r7}, %fd100;
	}
	shl.b32 	%r33, %r5, 20;
	add.s32 	%r34, %r33, %r7;
	mov.b64 	%fd108, {%r6, %r34};
	{
	.reg .b32 %temp; 
	mov.b64 	{%temp, %r35}, %fd4;
	}
	mov.b32 	%f2, %r35;
	abs.f32 	%f1, %f2;
	setp.lt.f32 	%p4, %f1, 0f4086232B;
	@%p4 bra 	$L__BB4_5;
	setp.lt.f64 	%p5, %fd4, 0d0000000000000000;
	add.f64 	%fd101, %fd4, 0d7FF0000000000000;
	selp.f64 	%fd108, 0d0000000000000000, %fd101, %p5;
	setp.geu.f32 	%p6, %f1, 0f40874800;
	@%p6 bra 	$L__BB4_5;
	shr.u32 	%r36, %r5, 31;
	add.s32 	%r37, %r5, %r36;
	shr.s32 	%r38, %r37, 1;
	shl.b32 	%r39, %r38, 20;
	add.s32 	%r40, %r7, %r39;
	mov.b64 	%fd102, {%r6, %r40};
	sub.s32 	%r41, %r5, %r38;
	shl.b32 	%r42, %r41, 20;
	add.s32 	%r43, %r42, 1072693248;
	mov.b32 	%r44, 0;
	mov.b64 	%fd103, {%r44, %r43};
	mul.f64 	%fd108, %fd103, %fd102;
$L__BB4_5:
	abs.f64 	%fd104, %fd108;
	setp.eq.f64 	%p7, %fd104, 0d7FF0000000000000;
	fma.rn.f64 	%fd105, %fd108, %fd5, %fd108;
	selp.f64 	%fd106, %fd108, %fd105, %p7;
	st.param.f64 	[func_retval0], %fd106;
	ret;

}


// ===== COMPILED SASS (sm_100) =====

	.target	sm_100

	.elftype	@"ET_EXEC"


//--------------------- .note.nv.tkinfo           --------------------------
	.section	.note.nv.tkinfo,"",@"SHT_NOTE"
	.sectionflags	@"SHF_NOTE_NV_TKINFO"
	.tkinfo
        /*0018*/ 	.word	0x00000002
        /*0030*/ 	.string	""
        /*0030*/ 	.string	"ptxas"
        /*0030*/ 	.string	"Cuda compilation tools, release 13.0, V13.0.88"
        /*0030*/ 	.string	"Build cuda_13.0.r13.0/compiler.36424714_0"
        /*0030*/ 	.string	"-arch sm_100 -m 64 "



//--------------------- .note.nv.cuinfo           --------------------------
	.section	.note.nv.cuinfo,"",@"SHT_NOTE"
	.sectionflags	@"SHF_NOTE_NV_CUINFO"
        /*0018*/ 	.short	0x0002
        /*001a*/ 	.short	0x0064
        /*001c*/ 	.short	0x0082
	.zero		2


//--------------------- .nv.info                  --------------------------
	.section	.nv.info,"",@"SHT_CUDA_INFO"
	.align	4


	//----- nvinfo : EIATTR_REGCOUNT
	.align		4
        /*0000*/ 	.byte	0x04, 0x2f
        /*0002*/ 	.short	(.L_10 - .L_9)
	.align		4
.L_9:
        /*0004*/ 	.word	index@(_Z10initCurandP17curandStateXORWOWy)
        /*0008*/ 	.word	0x0000001f


	//----- nvinfo : EIATTR_FRAME_SIZE
	.align		4
.L_10:
        /*000c*/ 	.byte	0x04, 0x11
        /*000e*/ 	.short	(.L_12 - .L_11)
	.align		4
.L_11:
        /*0010*/ 	.word	index@(_Z10initCurandP17curandStateXORWOWy)
        /*0014*/ 	.word	0x00000000


	//----- nvinfo : EIATTR_REGCOUNT
	.align		4
.L_12:
        /*0018*/ 	.byte	0x04, 0x2f
        /*001a*/ 	.short	(.L_14 - .L_13)
	.align		4
.L_13:
        /*001c*/ 	.word	index@(_Z12updateKernelPbS_P17curandStateXORWOW)
        /*0020*/ 	.word	0x00000028


	//----- nvinfo : EIATTR_FRAME_SIZE
	.align		4
.L_14:
        /*0024*/ 	.byte	0x04, 0x11
        /*0026*/ 	.short	(.L_16 - .L_15)
	.align		4
.L_15:
        /*0028*/ 	.word	index@($_Z12updateKernelPbS_P17curandStateXORWOW$__internal_accurate_pow)
        /*002c*/ 	.word	0x00000000


	//----- nvinfo : EIATTR_FRAME_SIZE
	.align		4
.L_16:
        /*0030*/ 	.byte	0x04, 0x11
        /*0032*/ 	.short	(.L_18 - .L_17)
	.align		4
.L_17:
        /*0034*/ 	.word	index@(_Z12updateKernelPbS_P17curandStateXORWOW)
        /*0038*/ 	.word	0x00000000


	//----- nvinfo : EIATTR_REGCOUNT
	.align		4
.L_18:
        /*003c*/ 	.byte	0x04, 0x2f
        /*003e*/ 	.short	(.L_20 - .L_19)
	.align		4
.L_19:
        /*0040*/ 	.word	index@(_Z12countLatticePbPii)
        /*0044*/ 	.word	0x00000008


	//----- nvinfo : EIATTR_FRAME_SIZE
	.align		4
.L_20:
        /*0048*/ 	.byte	0x04, 0x11
        /*004a*/ 	.short	(.L_22 - .L_21)
	.align		4
.L_21:
        /*004c*/ 	.word	index@(_Z12countLatticePbPii)
        /*0050*/ 	.word	0x00000000


	//----- nvinfo : EIATTR_REGCOUNT
	.align		4
.L_22:
        /*0054*/ 	.byte	0x04, 0x2f
        /*0056*/ 	.short	(.L_24 - .L_23)
	.align		4
.L_23:
        /*0058*/ 	.word	index@(_Z15normalizeCountsPiPf)
        /*005c*/ 	.word	0x0000000a


	//----- nvinfo : EIATTR_FRAME_SIZE
	.align		4
.L_24:
        /*0060*/ 	.byte	0x04, 0x11
        /*0062*/ 	.short	(.L_26 - .L_25)
	.align		4
.L_25:
        /*0064*/ 	.word	index@(_Z15normalizeCountsPiPf)
        /*0068*/ 	.word	0x00000000


	//----- nvinfo : EIATTR_MIN_STACK_SIZE
	.align		4
.L_26:
        /*006c*/ 	.byte	0x04, 0x12
        /*006e*/ 	.short	(.L_28 - .L_27)
	.align		4
.L_27:
        /*0070*/ 	.word	index@(_Z15normalizeCountsPiPf)
        /*0074*/ 	.word	0x00000000


	//----- nvinfo : EIATTR_MIN_STACK_SIZE
	.align		4
.L_28:
        /*0078*/ 	.byte	0x04, 0x12
        /*007a*/ 	.short	(.L_30 - .L_29)
	.align		4
.L_29:
        /*007c*/ 	.word	index@(_Z12countLatticePbPii)
        /*0080*/ 	.word	0x00000000


	//----- nvinfo : EIATTR_MIN_STACK_SIZE
	.align		4
.L_30:
        /*0084*/ 	.byte	0x04, 0x12
        /*0086*/ 	.short	(.L_32 - .L_31)
	.align		4
.L_31:
        /*0088*/ 	.word	index@(_Z12updateKernelPbS_P17curandStateXORWOW)
        /*008c*/ 	.word	0x00000000


	//----- nvinfo : EIATTR_MIN_STACK_SIZE
	.align		4
.L_32:
        /*0090*/ 	.byte	0x04, 0x12
        /*0092*/ 	.short	(.L_34 - .L_33)
	.align		4
.L_33:
        /*0094*/ 	.word	index@(_Z10initCurandP17curandStateXORWOWy)
        /*0098*/ 	.word	0x00000000
.L_34:


//--------------------- .nv.compat                --------------------------
	.section	.nv.compat,"",@"SHT_CUDA_COMPAT_INFO"
	.align	4
        /*0000*/ 	.byte	0x02, 0x09, 0x00, 0x00, 0x02, 0x02, 0x01, 0x00, 0x02, 0x05, 0x05, 0x00, 0x03, 0x07, 0x01, 0x01
        /*0010*/ 	.byte	0x02, 0x03, 0x00, 0x00, 0x02, 0x06, 0x01, 0x00, 0x04, 0x0b, 0x08, 0x00, 0x01, 0x00, 0x00, 0x00
        /*0020*/ 	.byte	0x00, 0x00, 0x00, 0x00


//--------------------- .nv.info._Z15normalizeCountsPiPf --------------------------
	.section	.nv.info._Z15normalizeCountsPiPf,"",@"SHT_CUDA_INFO"
	.sectionflags	@""
	.align	4


	//----- nvinfo : EIATTR_CUDA_API_VERSION
	.align		4
        /*0000*/ 	.byte	0x04, 0x37
        /*0002*/ 	.short	(.L_36 - .L_35)
.L_35:
        /*0004*/ 	.word	0x00000082


	//----- nvinfo : EIATTR_KPARAM_INFO
	.align		4
.L_36:
        /*0008*/ 	.byte	0x04, 0x17
        /*000a*/ 	.short	(.L_38 - .L_37)
.L_37:
        /*000c*/ 	.word	0x00000000
        /*0010*/ 	.short	0x0001
        /*0012*/ 	.short	0x0008
        /*0014*/ 	.byte	0x00, 0xf5, 0x21, 0x00


	//----- nvinfo : EIATTR_KPARAM_INFO
	.align		4
.L_38:
        /*0018*/ 	.byte	0x04, 0x17
        /*001a*/ 	.short	(.L_40 - .L_39)
.L_39:
        /*001c*/ 	.word	0x00000000
        /*0020*/ 	.short	0x0000
        /*0022*/ 	.short	0x0000
        /*0024*/ 	.byte	0x00, 0xf5, 0x21, 0x00


	//----- nvinfo : EIATTR_SPARSE_MMA_MASK
	.align		4
.L_40:
        /*0028*/ 	.byte	0x03, 0x50
        /*002a*/ 	.short	0x0000


	//----- nvinfo : EIATTR_MAXREG_COUNT
	.align		4
        /*002c*/ 	.byte	0x03, 0x1b
        /*002e*/ 	.short	0x00ff


	//----- nvinfo : EIATTR_MERCURY_ISA_VERSION
	.align		4
        /*0030*/ 	.byte	0x03, 0x5f
        /*0032*/ 	.short	0x0101


	//----- nvinfo : EIATTR_VRC_CTA_INIT_COUNT
	.align		4
        /*0034*/ 	.byte	0x02, 0x4a
	.zero		1
	.zero		1


	//----- nvinfo : EIATTR_EXIT_INSTR_OFFSETS
	.align		4
        /*0038*/ 	.byte	0x04, 0x1c
        /*003a*/ 	.short	(.L_42 - .L_41)


	//   ....[0]....
.L_41:
        /*003c*/ 	.word	0x00000060


	//   ....[1]....
        /*0040*/ 	.word	0x00000100


	//----- nvinfo : EIATTR_CBANK_PARAM_SIZE
	.align		4
.L_42:
        /*0044*/ 	.byte	0x03, 0x19
        /*0046*/ 	.short	0x0010


	//----- nvinfo : EIATTR_PARAM_CBANK
	.align		4
        /*0048*/ 	.byte	0x04, 0x0a
        /*004a*/ 	.short	(.L_44 - .L_43)
	.align		4
.L_43:
        /*004c*/ 	.word	index@(.nv.constant0._Z15normalizeCountsPiPf)
        /*0050*/ 	.short	0x0380
        /*0052*/ 	.short	0x0010


	//----- nvinfo : EIATTR_SW_WAR
	.align		4
.L_44:
        /*0054*/ 	.byte	0x04, 0x36
        /*0056*/ 	.short	(.L_46 - .L_45)
.L_45:
        /*0058*/ 	.word	0x00000008
.L_46:


//--------------------- .nv.info._Z12countLatticePbPii --------------------------
	.section	.nv.info._Z12countLatticePbPii,"",@"SHT_CUDA_INFO"
	.sectionflags	@""
	.align	4


	//----- nvinfo : EIATTR_CUDA_API_VERSION
	.align		4
        /*0000*/ 	.byte	0x04, 0x37
        /*0002*/ 	.short	(.L_48 - .L_47)
.L_47:
        /*0004*/ 	.word	0x00000082


	//----- nvinfo : EIATTR_KPARAM_INFO
	.align		4
.L_48:
        /*0008*/ 	.byte	0x04, 0x17
        /*000a*/ 	.short	(.L_50 - .L_49)
.L_49:
        /*000c*/ 	.word	0x00000000
        /*0010*/ 	.short	0x0002
        /*0012*/ 	.short	0x0010
        /*0014*/ 	.byte	0x00, 0xf0, 0x11, 0x00


	//----- nvinfo : EIATTR_KPARAM_INFO
	.align		4
.L_50:
        /*0018*/ 	.byte	0x04, 0x17
        /*001a*/ 	.short	(.L_52 - .L_51)
.L_51:
        /*001c*/ 	.word	0x00000000
        /*0020*/ 	.short	0x0001
        /*0022*/ 	.short	0x0008
        /*0024*/ 	.byte	0x00, 0xf5, 0x21, 0x00


	//----- nvinfo : EIATTR_KPARAM_INFO
	.align		4
.L_52:
        /*0028*/ 	.byte	0x04, 0x17
        /*002a*/ 	.short	(.L_54 - .L_53)
.L_53:
        /*002c*/ 	.word	0x00000000
        /*0030*/ 	.short	0x0000
        /*0032*/ 	.short	0x0000
        /*0034*/ 	.byte	0x00, 0xf5, 0x21, 0x00


	//----- nvinfo : EIATTR_SPARSE_MMA_MASK
	.align		4
.L_54:
        /*0038*/ 	.byte	0x03, 0x50
        /*003a*/ 	.short	0x0000


	//----- nvinfo : EIATTR_MAXREG_COUNT
	.align		4
        /*003c*/ 	.byte	0x03, 0x1b
        /*003e*/ 	.short	0x00ff


	//----- nvinfo : EIATTR_MERCURY_ISA_VERSION
	.align		4
        /*0040*/ 	.byte	0x03, 0x5f
        /*0042*/ 	.short	0x0101


	//----- nvinfo : EIATTR_INT_WARP_WIDE_INSTR_OFFSETS
	.align		4
        /*0044*/ 	.byte	0x04, 0x31
        /*0046*/ 	.short	(.L_56 - .L_55)


	//   ....[0]....
.L_55:
        /*0048*/ 	.word	0x00000110


	//----- nvinfo : EIATTR_VRC_CTA_INIT_COUNT
	.align		4
.L_56:
        /*004c*/ 	.byte	0x02, 0x4a
	.zero		1
	.zero		1


	//----- nvinfo : EIATTR_EXIT_INSTR_OFFSETS
	.align		4
        /*0050*/ 	.byte	0x04, 0x1c
        /*0052*/ 	.short	(.L_58 - .L_57)


	//   ....[0]....
.L_57:
        /*0054*/ 	.word	0x00000070


	//   ....[1]....
        /*0058*/ 	.word	0x000000e0


	//   ....[2]....
        /*005c*/ 	.word	0x00000160


	//----- nvinfo : EIATTR_CBANK_PARAM_SIZE
	.align		4
.L_58:
        /*0060*/ 	.byte	0x03, 0x19
        /*0062*/ 	.short	0x0014


	//----- nvinfo : EIATTR_PARAM_CBANK
	.align		4
        /*0064*/ 	.byte	0x04, 0x0a
        /*0066*/ 	.short	(.L_60 - .L_59)
	.align		4
.L_59:
        /*0068*/ 	.word	index@(.nv.constant0._Z12countLatticePbPii)
        /*006c*/ 	.short	0x0380
        /*006e*/ 	.short	0x0014


	//----- nvinfo : EIATTR_SW_WAR
	.align		4
.L_60:
        /*0070*/ 	.byte	0x04, 0x36
        /*0072*/ 	.short	(.L_62 - .L_61)
.L_61:
        /*0074*/ 	.word	0x00000008
.L_62:


//--------------------- .nv.info._Z12updateKernelPbS_P17curandStateXORWOW --------------------------
	.section	.nv.info._Z12updateKernelPbS_P17curandStateXORWOW,"",@"SHT_CUDA_INFO"
	.sectionflags	@""
	.align	4


	//----- nvinfo : EIATTR_CUDA_API_VERSION
	.align		4
        /*0000*/ 	.byte	0x04, 0x37
        /*0002*/ 	.short	(.L_64 - .L_63)
.L_63:
        /*0004*/ 	.word	0x00000082


	//----- nvinfo : EIATTR_KPARAM_INFO
	.align		4
.L_64:
        /*0008*/ 	.byte	0x04, 0x17
        /*000a*/ 	.short	(.L_66 - .L_65)
.L_65:
        /*000c*/ 	.word	0x00000000
        /*0010*/ 	.short	0x0002
        /*0012*/ 	.short	0x0010
        /*0014*/ 	.byte	0x00, 0xf5, 0x21, 0x00


	//----- nvinfo : EIATTR_KPARAM_INFO
	.align		4
.L_66:
        /*0018*/ 	.byte	0x04, 0x17
        /*001a*/ 	.short	(.L_68 - .L_67)
.L_67:
        /*001c*/ 	.word	0x00000000
        /*0020*/ 	.short	0x0001
        /*0022*/ 	.short	0x0008
        /*0024*/ 	.byte	0x00, 0xf5, 0x21, 0x00


	//----- nvinfo : EIATTR_KPARAM_INFO
	.align		4
.L_68:
        /*0028*/ 	.byte	0x04, 0x17
        /*002a*/ 	.short	(.L_70 - .L_69)
.L_69:
        /*002c*/ 	.word	0x00000000
        /*0030*/ 	.short	0x0000
        /*0032*/ 	.short	0x0000
        /*0034*/ 	.byte	0x00, 0xf5, 0x21, 0x00


	//----- nvinfo : EIATTR_SPARSE_MMA_MASK
	.align		4
.L_70:
        /*0038*/ 	.byte	0x03, 0x50
        /*003a*/ 	.short	0x0000


	//----- nvinfo : EIATTR_MAXREG_COUNT
	.align		4
        /*003c*/ 	.byte	0x03, 0x1b
        /*003e*/ 	.short	0x00ff


	//----- nvinfo : EIATTR_MERCURY_ISA_VERSION
	.align		4
        /*0040*/ 	.byte	0x03, 0x5f
        /*0042*/ 	.short	0x0101


	//----- nvinfo : EIATTR_VRC_CTA_INIT_COUNT
	.align		4
        /*0044*/ 	.byte	0x02, 0x4a
	.zero		1
	.zero		1


	//----- nvinfo : EIATTR_EXIT_INSTR_OFFSETS
	.align		4
        /*0048*/ 	.byte	0x04, 0x1c
        /*004a*/ 	.short	(.L_72 - .L_71)


	//   ....[0]....
.L_71:
        /*004c*/ 	.word	0x000006f0


	//----- nvinfo : EIATTR_CRS_STACK_SIZE
	.align		4
.L_72:
        /*0050*/ 	.byte	0x04, 0x1e
        /*0052*/ 	.short	(.L_74 - .L_73)
.L_73:
        /*0054*/ 	.word	0x00000000


	//----- nvinfo : EIATTR_CBANK_PARAM_SIZE
	.align		4
.L_74:
        /*0058*/ 	.byte	0x03, 0x19
        /*005a*/ 	.short	0x0018


	//----- nvinfo : EIATTR_PARAM_CBANK
	.align		4
        /*005c*/ 	.byte	0x04, 0x0a
        /*005e*/ 	.short	(.L_76 - .L_75)
	.align		4
.L_75:
        /*0060*/ 	.word	index@(.nv.constant0._Z12updateKernelPbS_P17curandStateXORWOW)
        /*0064*/ 	.short	0x0380
        /*0066*/ 	.short	0x0018


	//----- nvinfo : EIATTR_SW_WAR
	.align		4
.L_76:
        /*0068*/ 	.byte	0x04, 0x36
        /*006a*/ 	.short	(.L_78 - .L_77)
.L_77:
        /*006c*/ 	.word	0x00000008
.L_78:


//--------------------- .nv.info._Z10initCurandP17curandStateXORWOWy --------------------------
	.section	.nv.info._Z10initCurandP17curandStateXORWOWy,"",@"SHT_CUDA_INFO"
	.sectionflags	@""
	.align	4


	//----- nvinfo : EIATTR_CUDA_API_VERSION
	.align		4
        /*0000*/ 	.byte	0x04, 0x37
        /*0002*/ 	.short	(.L_80 - .L_79)
.L_79:
        /*0004*/ 	.word	0x00000082


	//----- nvinfo : EIATTR_KPARAM_INFO
	.align		4
.L_80:
        /*0008*/ 	.byte	0x04, 0x17
        /*000a*/ 	.short	(.L_82 - .L_81)
.L_81:
        /*000c*/ 	.word	0x00000000
        /*0010*/ 	.short	0x0001
        /*0012*/ 	.short	0x0008
        /*0014*/ 	.byte	0x00, 0xf0, 0x21, 0x00


	//----- nvinfo : EIATTR_KPARAM_INFO
	.align		4
.L_82:
        /*0018*/ 	.byte	0x04, 0x17
        /*001a*/ 	.short	(.L_84 - .L_83)
.L_83:
        /*001c*/ 	.word	0x00000000
        /*0020*/ 	.short	0x0000
        /*0022*/ 	.short	0x0000
        /*0024*/ 	.byte	0x00, 0xf5, 0x21, 0x00


	//----- nvinfo : EIATTR_SPARSE_MMA_MASK
	.align		4
.L_84:
        /*0028*/ 	.byte	0x03, 0x50
        /*002a*/ 	.short	0x0000


	//----- nvinfo : EIATTR_MAXREG_COUNT
	.align		4
        /*002c*/ 	.byte	0x03, 0x1b
        /*002e*/ 	.short	0x00ff


	//----- nvinfo : EIATTR_MERCURY_ISA_VERSION
	.align		4
        /*0030*/ 	.byte	0x03, 0x5f
        /*0032*/ 	.short	0x0101


	//----- nvinfo : EIATTR_VRC_CTA_INIT_COUNT
	.align		4
        /*0034*/ 	.byte	0x02, 0x4a
	.zero		1
	.zero		1


	//----- nvinfo : EIATTR_EXIT_INSTR_OFFSETS
	.align		4
        /*0038*/ 	.byte	0x04, 0x1c
        /*003a*/ 	.short	(.L_86 - .L_85)


	//   ....[0]....
.L_85:
        /*003c*/ 	.word	0x00000f30


	//----- nvinfo : EIATTR_CRS_STACK_SIZE
	.align		4
.L_86:
        /*0040*/ 	.byte	0x04, 0x1e
        /*0042*/ 	.short	(.L_88 - .L_87)
.L_87:
        /*0044*/ 	.word	0x00000000


	//----- nvinfo : EIATTR_CBANK_PARAM_SIZE
	.align		4
.L_88:
        /*0048*/ 	.byte	0x03, 0x19
        /*004a*/ 	.short	0x0010


	//----- nvinfo : EIATTR_PARAM_CBANK
	.align		4
        /*004c*/ 	.byte	0x04, 0x0a
        /*004e*/ 	.short	(.L_90 - .L_89)
	.align		4
.L_89:
        /*0050*/ 	.word	index@(.nv.constant0._Z10initCurandP17curandStateXORWOWy)
        /*0054*/ 	.short	0x0380
        /*0056*/ 	.short	0x0010


	//----- nvinfo : EIATTR_SW_WAR
	.align		4
.L_90:
        /*0058*/ 	.byte	0x04, 0x36
        /*005a*/ 	.short	(.L_92 - .L_91)
.L_91:
        /*005c*/ 	.word	0x00000008
.L_92:


//--------------------- .nv.callgraph             --------------------------
	.section	.nv.callgraph,"",@"SHT_CUDA_CALLGRAPH"
	.align	4
	.sectionentsize	8
	.align		4
        /*0000*/ 	.word	0x00000000
	.align		4
        /*0004*/ 	.word	0xffffffff
	.align		4
        /*0008*/ 	.word	0x00000000
	.align		4
        /*000c*/ 	.word	0xfffffffe
	.align		4
        /*0010*/ 	.word	0x00000000
	.align		4
        /*0014*/ 	.word	0xfffffffd
	.align		4
        /*0018*/ 	.word	0x00000000
	.align		4
        /*001c*/ 	.word	0xfffffffc


//--------------------- .nv.constant4             --------------------------
	.section	.nv.constant4,"a",@progbits
	.align	8
	.align		8
.nv.constant4:
        /*0000*/ 	.dword	precalc_xorwow_matrix
	.align		8
        /*0008*/ 	.dword	precalc_xorwow_offset_matrix
	.align		8
        /*0010*/ 	.dword	mrg32k3aM1
	.align		8
        /*0018*/ 	.dword	mrg32k3aM2
	.align		8
        /*0020*/ 	.dword	mrg32k3aM1SubSeq
	.align		8
        /*0028*/ 	.dword	mrg32k3aM2SubSeq
	.align		8
        /*0030*/ 	.dword	mrg32k3aM1Seq
	.align		8
        /*0038*/ 	.dword	mrg32k3aM2Seq


//--------------------- .nv.constant3             --------------------------
	.section	.nv.constant3,"a",@progbits
	.align	8
.nv.constant3:
	.type		__cr_lgamma_table,@object
	.size		__cr_lgamma_table,(.L_8 - __cr_lgamma_table)
__cr_lgamma_table:
        /*0000*/ 	.byte	0x00, 0x00, 0x00, 0x00, 0x00, 0x00, 0x00, 0x00, 0x00, 0x00, 0x00, 0x00, 0x00, 0x00, 0x00, 0x00
        /*0010*/ 	.byte	0xef, 0x39, 0xfa, 0xfe, 0x42, 0x2e, 0xe6, 0x3f, 0x02, 0x20, 0x2a, 0xfa, 0x0b, 0xab, 0xfc, 0x3f
        /*0020*/ 	.byte	0xf9, 0x2c, 0x92, 0x7c, 0xa7, 0x6c, 0x09, 0x40, 0xc9, 0x79, 0x44, 0x3c, 0x64, 0x26, 0x13, 0x40
        /*0030*/ 	.byte	0xca, 0x01, 0xcf, 0x3a, 0x27, 0x51, 0x1a, 0x40, 0x30, 0xcc, 0x2d, 0xf3, 0xe1, 0x0c, 0x21, 0x40
        /*0040*/ 	.byte	0x0d, 0xb7, 0xfc, 0x82, 0x8e, 0x35, 0x25, 0x40
.L_8:


//--------------------- .text._Z15normalizeCountsPiPf --------------------------
	.section	.text._Z15normalizeCountsPiPf,"ax",@progbits
	.align	128
        .global         _Z15normalizeCountsPiPf
        .type           _Z15normalizeCountsPiPf,@function
        .size           _Z15normalizeCountsPiPf,(.L_x_17 - _Z15normalizeCountsPiPf)
        .other          _Z15normalizeCountsPiPf,@"STO_CUDA_ENTRY STV_DEFAULT"
_Z15normalizeCountsPiPf:
.text._Z15normalizeCountsPiPf:
[----:B------:R-:W-:Y:S01]  /*0000*/  LDC R1, c[0x0][0x37c] ;  /* 0x0000df00ff017b82 */ /* 0x000fe20000000800 */
[----:B------:R-:W0:Y:S07]  /*0010*/  S2R R0, SR_TID.X ;  /* 0x0000000000007919 */ /* 0x000e2e0000002100 */
[----:B------:R-:W0:Y:S08]  /*0020*/  S2UR UR4, SR_CTAID.X ;  /* 0x00000000000479c3 */ /* 0x000e300000002500 */
[----:B------:R-:W0:Y:S02]  /*0030*/  LDC R7, c[0x0][0x360] ;  /* 0x0000d800ff077b82 */ /* 0x000e240000000800 */
[----:B0-----:R-:W-:-:S05]  /*0040*/  IMAD R7, R7, UR4, R0 ;  /* 0x0000000407077c24 */ /* 0x001fca000f8e0200 */
[----:B------:R-:W-:-:S13]  /*0050*/  ISETP.GT.AND P0, PT, R7, 0x4e1f, PT ;  /* 0x00004e1f0700780c */ /* 0x000fda0003f04270 */
[----:B------:R-:W-:Y:S05]  /*0060*/  @P0 EXIT ;  /* 0x000000000000094d */ /* 0x000fea0003800000 */
[----:B------:R-:W0:Y:S01]  /*0070*/  LDC.64 R2, c[0x0][0x380] ;  /* 0x0000e000ff027b82 */ /* 0x000e220000000a00 */
[----:B------:R-:W1:Y:S07]  /*0080*/  LDCU.64 UR4, c[0x0][0x358] ;  /* 0x00006b00ff0477ac */ /* 0x000e6e0008000a00 */
[----:B------:R-:W2:Y:S01]  /*0090*/  LDC.64 R4, c[0x0][0x388] ;  /* 0x0000e200ff047b82 */ /* 0x000ea20000000a00 */
[----:B0-----:R-:W-:-:S06]  /*00a0*/  IMAD.WIDE R2, R7, 0x4, R2 ;  /* 0x0000000407027825 */ /* 0x001fcc00078e0202 */
[----:B-1----:R-:W3:Y:S01]  /*00b0*/  LDG.E R2, desc[UR4][R2.64] ;  /* 0x0000000402027981 */ /* 0x002ee2000c1e1900 */
[----:B--2---:R-:W-:Y:S01]  /*00c0*/  IMAD.WIDE R4, R7, 0x4, R4 ;  /* 0x0000000407047825 */ /* 0x004fe200078e0204 */
[----:B---3--:R-:W-:-:S05]  /*00d0*/  I2FP.F32.S32 R0, R2 ;  /* 0x0000000200007245 */ /* 0x008fca0000201400 */
[----:B------:R-:W-:-:S05]  /*00e0*/  FMUL R7, R0, 9.5367431640625e-07 ;  /* 0x3580000000077820 */ /* 0x000fca0000400000 */
[----:B------:R-:W-:Y:S01]  /*00f0*/  STG.E desc[UR4][R4.64], R7 ;  /* 0x0000000704007986 */ /* 0x000fe2000c101904 */
[----:B------:R-:W-:Y:S05]  /*0100*/  EXIT ;  /* 0x000000000000794d */ /* 0x000fea0003800000 */
.L_x_0:
[----:B------:R-:W-:-:S00]  /*0110*/  BRA `(.L_x_0) ;  /* 0xfffffffc00fc7947 */ /* 0x000fc0000383ffff */
[----:B------:R-:W-:-:S00]  /*0120*/  NOP ;  /* 0x0000000000007918 */ /* 0x000fc00000000000 */
        /* <DEDUP_REMOVED lines=13> */
.L_x_17:


//--------------------- .text._Z12countLatticePbPii --------------------------
	.section	.text._Z12countLatticePbPii,"ax",@progbits
	.align	128
        .global         _Z12countLatticePbPii
        .type           _Z12countLatticePbPii,@function
        .size           _Z12countLatticePbPii,(.L_x_18 - _Z12countLatticePbPii)
        .other          _Z12countLatticePbPii,@"STO_CUDA_ENTRY STV_DEFAULT"
_Z12countLatticePbPii:
.text._Z12countLatticePbPii:
[----:B------:R-:W-:Y:S01]  /*0000*/  LDC R1, c[0x0][0x37c] ;  /* 0x0000df00ff017b82 */ /* 0x000fe20000000800 */
[----:B------:R-:W0:Y:S07]  /*0010*/  S2R R3, SR_TID.X ;  /* 0x0000000000037919 */ /* 0x000e2e0000002100 */
[----:B------:R-:W0:Y:S01]  /*0020*/  S2UR UR4, SR_CTAID.X ;  /* 0x00000000000479c3 */ /* 0x000e220000002500 */
[----:B------:R-:W1:Y:S07]  /*0030*/  LDCU UR5, c[0x0][0x390] ;  /* 0x00007200ff0577ac */ /* 0x000e6e0008000800 */
[----:B------:R-:W0:Y:S02]  /*0040*/  LDC R0, c[0x0][0x360] ;  /* 0x0000d800ff007b82 */ /* 0x000e240000000800 */
[----:B0-----:R-:W-:-:S05]  /*0050*/  IMAD R0, R0, UR4, R3 ;  /* 0x0000000400007c24 */ /* 0x001fca000f8e0203 */
[----:B-1----:R-:W-:-:S13]  /*0060*/  ISETP.GE.AND P0, PT, R0, UR5, PT ;  /* 0x0000000500007c0c */ /* 0x002fda000bf06270 */
[----:B------:R-:W-:Y:S05]  /*0070*/  @P0 EXIT ;  /* 0x000000000000094d */ /* 0x000fea0003800000 */
[----:B------:R-:W0:Y:S01]  /*0080*/  LDCU.64 UR6, c[0x0][0x380] ;  /* 0x00007000ff0677ac */ /* 0x000e220008000a00 */
[----:B------:R-:W1:Y:S01]  /*0090*/  LDCU.64 UR4, c[0x0][0x358] ;  /* 0x00006b00ff0477ac */ /* 0x000e620008000a00 */
[----:B0-----:R-:W-:-:S04]  /*00a0*/  IADD3 R2, P0, PT, R0, UR6, RZ ;  /* 0x0000000600027c10 */ /* 0x001fc8000ff1e0ff */
[----:B------:R-:W-:-:S05]  /*00b0*/  LEA.HI.X.SX32 R3, R0, UR7, 0x1, P0 ;  /* 0x0000000700037c11 */ /* 0x000fca00080f0eff */
[----:B-1----:R-:W2:Y:S02]  /*00c0*/  LDG.E.U8 R2, desc[UR4][R2.64] ;  /* 0x0000000402027981 */ /* 0x002ea4000c1e1100 */
[----:B--2---:R-:W-:-:S13]  /*00d0*/  ISETP.NE.AND P0, PT, R2, RZ, PT ;  /* 0x000000ff0200720c */ /* 0x004fda0003f05270 */
[----:B------:R-:W-:Y:S05]  /*00e0*/  @!P0 EXIT ;  /* 0x000000000000894d */ /* 0x000fea0003800000 */
[----:B------:R-:W0:Y:S01]  /*00f0*/  S2R R0, SR_LANEID ;  /* 0x0000000000007919 */ /* 0x000e220000000000 */
[----:B------:R-:W1:Y:S01]  /*0100*/  LDC.64 R2, c[0x0][0x388] ;  /* 0x0000e200ff027b82 */ /* 0x000e620000000a00 */
[----:B------:R-:W-:Y:S02]  /*0110*/  VOTEU.ANY UR6, UPT, PT ;  /* 0x0000000000067886 */ /* 0x000fe400038e0100 */
[----:B------:R-:W-:Y:S02]  /*0120*/  UFLO.U32 UR7, UR6 ;  /* 0x00000006000772bd */ /* 0x000fe400080e0000 */
[----:B------:R-:W1:Y:S04]  /*0130*/  POPC R5, UR6 ;  /* 0x0000000600057d09 */ /* 0x000e680008000000 */
[----:B0-----:R-:W-:-:S13]  /*0140*/  ISETP.EQ.U32.AND P0, PT, R0, UR7, PT ;  /* 0x0000000700007c0c */ /* 0x001fda000bf02070 */
[----:B-1----:R-:W-:Y:S01]  /*0150*/  @P0 REDG.E.ADD.STRONG.GPU desc[UR4][R2.64], R5 ;  /* 0x000000050200098e */ /* 0x002fe2000c12e104 */
[----:B------:R-:W-:Y:S05]  /*0160*/  EXIT ;  /* 0x000000000000794d */ /* 0x000fea0003800000 */
.L_x_1:
        /* <DEDUP_REMOVED lines=9> */
.L_x_18:


//--------------------- .text._Z12updateKernelPbS_P17curandStateXORWOW --------------------------
	.section	.text._Z12updateKernelPbS_P17curandStateXORWOW,"ax",@progbits
	.align	128
        .global         _Z12updateKernelPbS_P17curandStateXORWOW
        .type           _Z12updateKernelPbS_P17curandStateXORWOW,@function
        .size           _Z12updateKernelPbS_P17curandStateXORWOW,(.L_x_16 - _Z12updateKernelPbS_P17curandStateXORWOW)
        .other          _Z12updateKernelPbS_P17curandStateXORWOW,@"STO_CUDA_ENTRY STV_DEFAULT"
_Z12updateKernelPbS_P17curandStateXORWOW:
.text._Z12updateKernelPbS_P17curandStateXORWOW:
[----:B------:R-:W-:Y:S01]  /*0000*/  LDC R1, c[0x0][0x37c] ;  /* 0x0000df00ff017b82 */ /* 0x000fe20000000800 */
[----:B------:R-:W0:Y:S07]  /*0010*/  S2R R3, SR_TID.X ;  /* 0x0000000000037919 */ /* 0x000e2e0000002100 */
[----:B------:R-:W0:Y:S01]  /*0020*/  S2UR UR4, SR_CTAID.X ;  /* 0x00000000000479c3 */ /* 0x000e220000002500 */
[----:B------:R-:W1:Y:S01]  /*0030*/  LDCU.64 UR8, c[0x0][0x380] ;  /* 0x00007000ff0877ac */ /* 0x000e620008000a00 */
[----:B------:R-:W2:Y:S06]  /*0040*/  S2R R6, SR_TID.Y ;  /* 0x0000000000067919 */ /* 0x000eac0000002200 */
[----:B------:R-:W0:Y:S08]  /*0050*/  LDC R2, c[0x0][0x360] ;  /* 0x0000d800ff027b82 */ /* 0x000e300000000800 */
[----:B------:R-:W2:Y:S08]  /*0060*/  S2UR UR5, SR_CTAID.Y ;  /* 0x00000000000579c3 */ /* 0x000eb00000002600 */
[----:B------:R-:W2:Y:S01]  /*0070*/  LDC R37, c[0x0][0x364] ;  /* 0x0000d900ff257b82 */ /* 0x000ea20000000800 */
[----:B0-----:R-:W-:-:S04]  /*0080*/  IMAD R0, R2, UR4, R3 ;  /* 0x0000000402007c24 */ /* 0x001fc8000f8e0203 */
[C---:B------:R-:W-:Y:S02]  /*0090*/  VIADD R7, R0.reuse, 0x401 ;  /* 0x0000040100077836 */ /* 0x040fe40000000000 */
[----:B------:R-:W-:-:S03]  /*00a0*/  VIADD R3, R0, 0x3ff ;  /* 0x000003ff00037836 */ /* 0x000fc60000000000 */
[----:B------:R-:W-:Y:S01]  /*00b0*/  SHF.R.S32.HI R4, RZ, 0x1f, R7 ;  /* 0x0000001fff047819 */ /* 0x000fe20000011407 */
[----:B--2---:R-:W-:-:S03]  /*00c0*/  IMAD R37, R37, UR5, R6 ;  /* 0x0000000525257c24 */ /* 0x004fc6000f8e0206 */
[----:B------:R-:W-:Y:S01]  /*00d0*/  LEA.HI R6, R4, R7, RZ, 0xa ;  /* 0x0000000704067211 */ /* 0x000fe200078f50ff */
[----:B------:R-:W0:Y:S01]  /*00e0*/  LDCU.64 UR4, c[0x0][0x358] ;  /* 0x00006b00ff0477ac */ /* 0x000e220008000a00 */
[----:B------:R-:W-:Y:S01]  /*00f0*/  SHF.R.S32.HI R4, RZ, 0x1f, R3 ;  /* 0x0000001fff047819 */ /* 0x000fe20000011403 */
[----:B------:R-:W-:Y:S01]  /*0100*/  IMAD.SHL.U32 R5, R37, 0x400, RZ ;  /* 0x0000040025057824 */ /* 0x000fe200078e00ff */
[----:B------:R-:W-:Y:S02]  /*0110*/  LOP3.LUT R8, R6, 0xfffffc00, RZ, 0xc0, !PT ;  /* 0xfffffc0006087812 */ /* 0x000fe400078ec0ff */
[----:B------:R-:W-:Y:S01]  /*0120*/  LEA.HI R4, R4, R3, RZ, 0xa ;  /* 0x0000000304047211 */ /* 0x000fe200078f50ff */
[----:B------:R-:W-:Y:S01]  /*0130*/  VIADD R6, R5, 0xffc00 ;  /* 0x000ffc0005067836 */ /* 0x000fe20000000000 */
[----:B------:R-:W-:Y:S01]  /*0140*/  IADD3 R10, PT, PT, R7, -R8, RZ ;  /* 0x80000008070a7210 */ /* 0x000fe20007ffe0ff */
[----:B------:R-:W-:Y:S01]  /*0150*/  VIADD R5, R5, 0x400 ;  /* 0x0000040005057836 */ /* 0x000fe20000000000 */
[----:B------:R-:W-:-:S02]  /*0160*/  LOP3.LUT R4, R4, 0xfffffc00, RZ, 0xc0, !PT ;  /* 0xfffffc0004047812 */ /* 0x000fc400078ec0ff */
[----:B------:R-:W-:Y:S02]  /*0170*/  LOP3.LUT R7, R6, 0xffc00, RZ, 0xc0, !PT ;  /* 0x000ffc0006077812 */ /* 0x000fe400078ec0ff */
[----:B------:R-:W-:Y:S01]  /*0180*/  LOP3.LUT R11, R5, 0xffc00, RZ, 0xc0, !PT ;  /* 0x000ffc00050b7812 */ /* 0x000fe200078ec0ff */
[----:B------:R-:W-:Y:S02]  /*0190*/  IMAD.IADD R4, R3, 0x1, -R4 ;  /* 0x0000000103047824 */ /* 0x000fe400078e0a04 */
[----:B------:R-:W-:Y:S02]  /*01a0*/  IMAD.IADD R8, R7, 0x1, R10 ;  /* 0x0000000107087824 */ /* 0x000fe400078e020a */
[C---:B------:R-:W-:Y:S01]  /*01b0*/  IMAD.IADD R3, R4.reuse, 0x1, R7 ;  /* 0x0000000104037824 */ /* 0x040fe200078e0207 */
[----:B------:R-:W-:Y:S02]  /*01c0*/  IADD3 R9, PT, PT, R4, R11, RZ ;  /* 0x0000000b04097210 */ /* 0x000fe40007ffe0ff */
[----:B-1----:R-:W-:-:S02]  /*01d0*/  IADD3 R6, P1, PT, R8, UR8, RZ ;  /* 0x0000000808067c10 */ /* 0x002fc4000ff3e0ff */
[C---:B------:R-:W-:Y:S02]  /*01e0*/  IADD3 R4, P0, PT, R3.reuse, UR8, RZ ;  /* 0x0000000803047c10 */ /* 0x040fe4000ff1e0ff */
[----:B------:R-:W-:Y:S02]  /*01f0*/  LEA.HI.X.SX32 R7, R8, UR9, 0x1, P1 ;  /* 0x0000000908077c11 */ /* 0x000fe400088f0eff */
[----:B------:R-:W-:Y:S01]  /*0200*/  LEA.HI.X.SX32 R5, R3, UR9, 0x1, P0 ;  /* 0x0000000903057c11 */ /* 0x000fe200080f0eff */
[----:B------:R-:W-:Y:S01]  /*0210*/  IMAD.IADD R3, R10, 0x1, R11 ;  /* 0x000000010a037824 */ /* 0x000fe200078e020b */
[C---:B------:R-:W-:Y:S01]  /*0220*/  IADD3 R8, P1, PT, R9.reuse, UR8, RZ ;  /* 0x0000000809087c10 */ /* 0x040fe2000ff3e0ff */
[----:B0-----:R-:W2:Y:S01]  /*0230*/  LDG.E.U8 R17, desc[UR4][R6.64] ;  /* 0x0000000406117981 */ /* 0x001ea2000c1e1100 */
[----:B------:R-:W0:Y:S01]  /*0240*/  LDCU UR6, c[0x0][0x370] ;  /* 0x00006e00ff0677ac */ /* 0x000e220008000800 */
[----:B------:R-:W1:Y:S01]  /*0250*/  LDC.64 R10, c[0x0][0x390] ;  /* 0x0000e400ff0a7b82 */ /* 0x000e620000000a00 */
[----:B------:R-:W-:Y:S01]  /*0260*/  LEA.HI.X.SX32 R9, R9, UR9, 0x1, P1 ;  /* 0x0000000909097c11 */ /* 0x000fe200088f0eff */
[----:B------:R-:W3:Y:S01]  /*0270*/  LDG.E.U8 R16, desc[UR4][R4.64] ;  /* 0x0000000404107981 */ /* 0x000ee2000c1e1100 */
[----:B------:R-:W-:-:S03]  /*0280*/  IADD3 R14, P0, PT, R3, UR8, RZ ;  /* 0x00000008030e7c10 */ /* 0x000fc6000ff1e0ff */
[----:B------:R-:W4:Y:S01]  /*0290*/  LDG.E.U8 R18, desc[UR4][R8.64] ;  /* 0x0000000408127981 */ /* 0x000f22000c1e1100 */
[----:B------:R-:W-:-:S05]  /*02a0*/  LEA.HI.X.SX32 R15, R3, UR9, 0x1, P0 ;  /* 0x00000009030f7c11 */ /* 0x000fca00080f0eff */
[----:B------:R1:W4:Y:S01]  /*02b0*/  LDG.E.U8 R19, desc[UR4][R14.64] ;  /* 0x000000040e137981 */ /* 0x000322000c1e1100 */
[----:B0-----:R-:W-:-:S04]  /*02c0*/  IMAD R2, R2, UR6, RZ ;  /* 0x0000000602027c24 */ /* 0x001fc8000f8e02ff */
[----:B------:R-:W-:-:S04]  /*02d0*/  IMAD R3, R37, R2, R0 ;  /* 0x0000000225037224 */ /* 0x000fc800078e0200 */
[----:B-1----:R-:W-:-:S05]  /*02e0*/  IMAD.WIDE R2, R3, 0x30, R10 ;  /* 0x0000003003027825 */ /* 0x002fca00078e020a */
[----:B------:R-:W4:Y:S04]  /*02f0*/  LDG.E.64 R4, desc[UR4][R2.64+0x8] ;  /* 0x0000080402047981 */ /* 0x000f28000c1e1b00 */
[----:B------:R-:W4:Y:S04]  /*0300*/  LDG.E.64 R6, desc[UR4][R2.64+0x10] ;  /* 0x0000100402067981 */ /* 0x000f28000c1e1b00 */
[----:B------:R0:W5:Y:S04]  /*0310*/  LDG.E R36, desc[UR4][R2.64+0x20] ;  /* 0x0000200402247981 */ /* 0x000168000c1e1900 */
[----:B------:R0:W5:Y:S04]  /*0320*/  LDG.E.64 R8, desc[UR4][R2.64+0x28] ;  /* 0x0000280402087981 */ /* 0x000168000c1e1b00 */
[----:B------:R0:W5:Y:S04]  /*0330*/  LDG.E.64 R10, desc[UR4][R2.64] ;  /* 0x00000004020a7981 */ /* 0x000168000c1e1b00 */
[----:B------:R0:W5:Y:S01]  /*0340*/  LDG.E.64 R12, desc[UR4][R2.64+0x18] ;  /* 0x00001804020c7981 */ /* 0x000162000c1e1b00 */
[----:B------:R-:W-:Y:S01]  /*0350*/  IMAD.MOV.U32 R15, RZ, RZ, 0x2 ;  /* 0x00000002ff0f7424 */ /* 0x000fe200078e00ff */
[----:B------:R-:W-:Y:S01]  /*0360*/  BSSY.RECONVERGENT B0, `(.L_x_2) ;  /* 0x0000032000007945 */ /* 0x000fe20003800200 */
[----:B--2---:R-:W-:-:S02]  /*0370*/  ISETP.NE.AND P2, PT, R17, RZ, PT ;  /* 0x000000ff1100720c */ /* 0x004fc40003f45270 */
[----:B---3--:R-:W-:Y:S02]  /*0380*/  ISETP.NE.AND P1, PT, R16, RZ, PT ;  /* 0x000000ff1000720c */ /* 0x008fe40003f25270 */
[----:B------:R-:W-:Y:S02]  /*0390*/  SEL R14, RZ, 0x1, !P2 ;  /* 0x00000001ff0e7807 */ /* 0x000fe40005000000 */
[----:B----4-:R-:W-:-:S07]  /*03a0*/  ISETP.NE.AND P0, PT, R18, RZ, PT ;  /* 0x000000ff1200720c */ /* 0x010fce0003f05270 */
[----:B------:R-:W-:Y:S02]  /*03b0*/  @!P2 IMAD.MOV R15, RZ, RZ, 0x1 ;  /* 0x00000001ff0fa424 */ /* 0x000fe400078e02ff */
[----:B------:R-:W-:Y:S01]  /*03c0*/  @!P1 IMAD.MOV R15, RZ, RZ, R14 ;  /* 0x000000ffff0f9224 */ /* 0x000fe200078e020e */
[----:B------:R-:W-:-:S04]  /*03d0*/  ISETP.NE.AND P1, PT, R19, RZ, PT ;  /* 0x000000ff1300720c */ /* 0x000fc80003f25270 */
[----:B------:R-:W-:Y:S01]  /*03e0*/  IADD3 R14, PT, PT, R15, 0x1, RZ ;  /* 0x000000010f0e7810 */ /* 0x000fe20007ffe0ff */
[----:B------:R-:W-:-:S04]  /*03f0*/  @!P0 IMAD.MOV R14, RZ, RZ, R15 ;  /* 0x000000ffff0e8224 */ /* 0x000fc800078e020f */
[----:B------:R-:W-:-:S04]  /*0400*/  VIADD R16, R14, 0x1 ;  /* 0x000000010e107836 */ /* 0x000fc80000000000 */
[----:B------:R-:W-:Y:S01]  /*0410*/  @!P1 IMAD.MOV R16, RZ, RZ, R14 ;  /* 0x000000ffff109224 */ /* 0x000fe200078e020e */
[----:B------:R-:W-:Y:S01]  /*0420*/  MOV R18, R4 ;  /* 0x0000000400127202 */ /* 0x000fe20000000f00 */
[----:B------:R-:W-:-:S03]  /*0430*/  IMAD.MOV.U32 R19, RZ, RZ, R5 ;  /* 0x000000ffff137224 */ /* 0x000fc600078e0005 */
[----:B------:R-:W-:Y:S01]  /*0440*/  ISETP.NE.AND P0, PT, R16, RZ, PT ;  /* 0x000000ff1000720c */ /* 0x000fe20003f05270 */
[----:B------:R-:W-:Y:S02]  /*0450*/  IMAD.MOV.U32 R15, RZ, RZ, R7 ;  /* 0x000000ffff0f7224 */ /* 0x000fe400078e0007 */
[----:B------:R-:W-:-:S10]  /*0460*/  IMAD.MOV.U32 R14, RZ, RZ, R6 ;  /* 0x000000ffff0e7224 */ /* 0x000fd400078e0006 */
[----:B0-----:R-:W-:Y:S05]  /*0470*/  @!P0 BRA `(.L_x_3) ;  /* 0x0000000000808947 */ /* 0x001fea0003800000 */
[----:B-----5:R-:W-:Y:S01]  /*0480*/  SHF.R.U32.HI R14, RZ, 0x2, R11 ;  /* 0x00000002ff0e7819 */ /* 0x020fe2000001160b */
[----:B------:R-:W-:Y:S01]  /*0490*/  IMAD.SHL.U32 R18, R7, 0x10, RZ ;  /* 0x0000001007127824 */ /* 0x000fe200078e00ff */
[----:B------:R-:W-:Y:S01]  /*04a0*/  IADD3 R10, PT, PT, R10, 0x587c5, RZ ;  /* 0x000587c50a0a7810 */ /* 0x000fe20007ffe0ff */
[----:B------:R-:W0:Y:S01]  /*04b0*/  I2F.F64.U32 R16, R16 ;  /* 0x0000001000107312 */ /* 0x000e220000201800 */
[----:B------:R-:W-:Y:S01]  /*04c0*/  LOP3.LUT R14, R14, R11, RZ, 0x3c, !PT ;  /* 0x0000000b0e0e7212 */ /* 0x000fe200078e3cff */
[----:B------:R-:W-:Y:S04]  /*04d0*/  BSSY.RECONVERGENT B1, `(.L_x_4) ;  /* 0x000000b000017945 */ /* 0x000fe80003800200 */
[----:B------:R-:W-:-:S05]  /*04e0*/  IMAD.SHL.U32 R11, R14, 0x2, RZ ;  /* 0x000000020e0b7824 */ /* 0x000fca00078e00ff */
[----:B------:R-:W-:-:S04]  /*04f0*/  LOP3.LUT R11, R7, R18, R11, 0x96, !PT ;  /* 0x00000012070b7212 */ /* 0x000fc800078e960b */
[----:B------:R-:W-:Y:S01]  /*0500*/  LOP3.LUT R15, R11, R14, RZ, 0x3c, !PT ;  /* 0x0000000e0b0f7212 */ /* 0x000fe200078e3cff */
[----:B------:R-:W-:-:S04]  /*0510*/  IMAD.MOV.U32 R14, RZ, RZ, 0x2f800000 ;  /* 0x2f800000ff0e7424 */ /* 0x000fc800078e00ff */
[----:B------:R-:W-:-:S05]  /*0520*/  IMAD.IADD R11, R15, 0x1, R10 ;  /* 0x000000010f0b7824 */ /* 0x000fca00078e020a */
[----:B------:R-:W-:-:S05]  /*0530*/  I2FP.F32.U32 R11, R11 ;  /* 0x0000000b000b7245 */ /* 0x000fca0000201000 */
[----:B------:R-:W-:Y:S01]  /*0540*/  FFMA R11, R11, R14, 1.1641532182693481445e-10 ;  /* 0x2f0000000b0b7423 */ /* 0x000fe2000000000e */
[----:B------:R-:W-:-:S03]  /*0550*/  MOV R14, 0x580 ;  /* 0x00000580000e7802 */ /* 0x000fc60000000f00 */
[----:B0-----:R1:W2:Y:S04]  /*0560*/  F2F.F64.F32 R18, R11 ;  /* 0x0000000b00127310 */ /* 0x0012a80000201800 */
[----:B-12---:R-:W-:Y:S05]  /*0570*/  CALL.REL.NOINC `($_Z12updateKernelPbS_P17curandStateXORWOW$__internal_accurate_pow) ;  /* 0x0000000000607944 */ /* 0x006fea0003c00000 */
[----:B------:R-:W-:Y:S05]  /*0580*/  BSYNC.RECONVERGENT B1 ;  /* 0x0000000000017941 */ /* 0x000fea0003800200 */
.L_x_4:
[----:B------:R-:W-:Y:S02]  /*0590*/  IMAD.MOV.U32 R16, RZ, RZ, R11 ;  /* 0x000000ffff107224 */ /* 0x000fe400078e000b */
[----:B------:R-:W-:Y:S02]  /*05a0*/  IMAD.MOV.U32 R17, RZ, RZ, R22 ;  /* 0x000000ffff117224 */ /* 0x000fe400078e0016 */
[----:B------:R-:W-:Y:S02]  /*05b0*/  IMAD.MOV.U32 R11, RZ, RZ, 0x1 ;  /* 0x00000001ff0b7424 */ /* 0x000fe400078e00ff */
[----:B------:R-:W-:Y:S02]  /*05c0*/  IMAD.MOV.U32 R14, RZ, RZ, R7 ;  /* 0x000000ffff0e7224 */ /* 0x000fe400078e0007 */
[----:B------:R-:W-:-:S08]  /*05d0*/  DADD R16, -R16, 1 ;  /* 0x3ff0000010107429 */ /* 0x000fd00000000100 */
[----:B------:R-:W-:Y:S01]  /*05e0*/  DSETP.GT.AND P0, PT, R16, R18, PT ;  /* 0x000000121000722a */ /* 0x000fe20003f04000 */
[----:B------:R-:W-:Y:S01]  /*05f0*/  IMAD.MOV.U32 R19, RZ, RZ, R6 ;  /* 0x000000ffff137224 */ /* 0x000fe200078e0006 */
[----:B------:R-:W-:-:S12]  /*0600*/  MOV R18, R5 ;  /* 0x0000000500127202 */ /* 0x000fd80000000f00 */
[----:B------:R-:W0:Y:S01]  /*0610*/  @P0 LDC.64 R16, c[0x0][0x388] ;  /* 0x0000e200ff100b82 */ /* 0x000e220000000a00 */
[----:B------:R-:W-:-:S04]  /*0620*/  @P0 LEA R0, R37, R0, 0xa ;  /* 0x0000000025000211 */ /* 0x000fc800078e50ff */
[----:B0-----:R-:W-:-:S04]  /*0630*/  @P0 IADD3 R16, P1, PT, R0, R16, RZ ;  /* 0x0000001000100210 */ /* 0x001fc80007f3e0ff */
[----:B------:R-:W-:Y:S02]  /*0640*/  @P0 LEA.HI.X.SX32 R17, R0, R17, 0x1, P1 ;  /* 0x0000001100110211 */ /* 0x000fe400008f0eff */
[----:B------:R-:W-:Y:S01]  /*0650*/  @P0 PRMT R0, R11, 0x7610, R0 ;  /* 0x000076100b000816 */ /* 0x000fe20000000000 */
[----:B------:R-:W-:-:S04]  /*0660*/  IMAD.MOV.U32 R11, RZ, RZ, R4 ;  /* 0x000000ffff0b7224 */ /* 0x000fc800078e0004 */
[----:B------:R0:W-:Y:S03]  /*0670*/  @P0 STG.E.U8 desc[UR4][R16.64], R0 ;  /* 0x0000000010000986 */ /* 0x0001e6000c101104 */
.L_x_3:
[----:B------:R-:W-:Y:S05]  /*0680*/  BSYNC.RECONVERGENT B0 ;  /* 0x0000000000007941 */ /* 0x000fea0003800200 */
.L_x_2:
[----:B-----5:R-:W-:Y:S04]  /*0690*/  STG.E.64 desc[UR4][R2.64], R10 ;  /* 0x0000000a02007986 */ /* 0x020fe8000c101b04 */
[----:B------:R-:W-:Y:S04]  /*06a0*/  STG.E.64 desc[UR4][R2.64+0x8], R18 ;  /* 0x0000081202007986 */ /* 0x000fe8000c101b04 */
[----:B------:R-:W-:Y:S04]  /*06b0*/  STG.E.64 desc[UR4][R2.64+0x10], R14 ;  /* 0x0000100e02007986 */ /* 0x000fe8000c101b04 */
[----:B------:R-:W-:Y:S04]  /*06c0*/  STG.E.64 desc[UR4][R2.64+0x18], R12 ;  /* 0x0000180c02007986 */ /* 0x000fe8000c101b04 */
[----:B------:R-:W-:Y:S04]  /*06d0*/  STG.E.64 desc[UR4][R2.64+0x28], R8 ;  /* 0x0000280802007986 */ /* 0x000fe8000c101b04 */
[----:B------:R-:W-:Y:S01]  /*06e0*/  STG.E desc[UR4][R2.64+0x20], R36 ;  /* 0x0000202402007986 */ /* 0x000fe2000c101904 */
[----:B------:R-:W-:Y:S05]  /*06f0*/  EXIT ;  /* 0x000000000000794d */ /* 0x000fea0003800000 */
        .type           $_Z12updateKernelPbS_P17curandStateXORWOW$__internal_accurate_pow,@function
        .size           $_Z12updateKernelPbS_P17curandStateXORWOW$__internal_accurate_pow,(.L_x_16 - $_Z12updateKernelPbS_P17curandStateXORWOW$__internal_accurate_pow)
$_Z12updateKernelPbS_P17curandStateXORWOW$__internal_accurate_pow:
[----:B------:R-:W0:Y:S01]  /*0700*/  MUFU.RCP64H R27, 2.230998992919921875 ;  /* 0x4001d916001b7908 */ /* 0x000e220000001800 */
[----:B------:R-:W-:Y:S02]  /*0710*/  HFMA2 R26, -RZ, RZ, 0, 0 ;  /* 0x00000000ff1a7431 */ /* 0x000fe400000001ff */
[----:B------:R-:W-:Y:S01]  /*0720*/  IMAD.MOV.U32 R20, RZ, RZ, -0x78d4fdf4 ;  /* 0x872b020cff147424 */ /* 0x000fe200078e00ff */
[----:B------:R-:W-:Y:S01]  /*0730*/  UMOV UR6, 0x72b020c0 ;  /* 0x72b020c000067882 */ /* 0x000fe20000000000 */
[----:B------:R-:W-:Y:S01]  /*0740*/  IMAD.MOV.U32 R21, RZ, RZ, 0x4001d916 ;  /* 0x4001d916ff157424 */ /* 0x000fe200078e00ff */
[----:B------:R-:W-:Y:S01]  /*0750*/  UMOV UR7, 0x3fcd9168 ;  /* 0x3fcd916800077882 */ /* 0x000fe20000000000 */
[----:B------:R-:W-:Y:S01]  /*0760*/  IMAD.MOV.U32 R22, RZ, RZ, 0x41ad3b5a ;  /* 0x41ad3b5aff167424 */ /* 0x000fe200078e00ff */
[----:B------:R-:W-:Y:S01]  /*0770*/  UMOV UR8, 0x7d2cafe2 ;  /* 0x7d2cafe200087882 */ /* 0x000fe20000000000 */
[----:B------:R-:W-:Y:S01]  /*0780*/  IMAD.MOV.U32 R23, RZ, RZ, 0x3ed0f5d2 ;  /* 0x3ed0f5d2ff177424 */ /* 0x000fe200078e00ff */
[----:B------:R-:W-:Y:S01]  /*0790*/  UMOV UR9, 0x3eb0f5ff ;  /* 0x3eb0f5ff00097882 */ /* 0x000fe20000000000 */
[----:B------:R-:W-:Y:S01]  /*07a0*/  LOP3.LUT R11, R17, 0xff0fffff, RZ, 0xc0, !PT ;  /* 0xff0fffff110b7812 */ /* 0x000fe200078ec0ff */
[----:B0-----:R-:W-:-:S08]  /*07b0*/  DFMA R20, R26, -R20, 1 ;  /* 0x3ff000001a14742b */ /* 0x001fd00000000814 */
[----:B------:R-:W-:-:S08]  /*07c0*/  DFMA R20, R20, R20, R20 ;  /* 0x000000141414722b */ /* 0x000fd00000000014 */
[----:B------:R-:W-:-:S08]  /*07d0*/  DFMA R26, R26, R20, R26 ;  /* 0x000000141a1a722b */ /* 0x000fd0000000001a */
[----:B------:R-:W-:-:S08]  /*07e0*/  DMUL R20, R26, UR6 ;  /* 0x000000061a147c28 */ /* 0x000fd00008000000 */
[----:B------:R-:W-:-:S08]  /*07f0*/  DFMA R20, R26, UR6, R20 ;  /* 0x000000061a147c2b */ /* 0x000fd00008000014 */
[C---:B------:R-:W-:Y:S02]  /*0800*/  DMUL R32, R20.reuse, R20 ;  /* 0x0000001414207228 */ /* 0x040fe40000000000 */
[----:B------:R-:W-:-:S06]  /*0810*/  DADD R24, -R20, UR6 ;  /* 0x0000000614187e29 */ /* 0x000fcc0008000100 */
[----:B------:R-:W-:Y:S01]  /*0820*/  DFMA R22, R32, UR8, R22 ;  /* 0x0000000820167c2b */ /* 0x000fe20008000016 */
[----:B------:R-:W-:Y:S01]  /*0830*/  UMOV UR8, 0x75488a3f ;  /* 0x75488a3f00087882 */ /* 0x000fe20000000000 */
[----:B------:R-:W-:Y:S01]  /*0840*/  UMOV UR9, 0x3ef3b20a ;  /* 0x3ef3b20a00097882 */ /* 0x000fe20000000000 */
[----:B------:R-:W-:-:S05]  /*0850*/  DADD R24, R24, R24 ;  /* 0x0000000018187229 */ /* 0x000fca0000000018 */
[----:B------:R-:W-:Y:S01]  /*0860*/  DFMA R22, R32, R22, UR8 ;  /* 0x0000000820167e2b */ /* 0x000fe20008000016 */
[----:B------:R-:W-:Y:S01]  /*0870*/  UMOV UR8, 0xe4faecd5 ;  /* 0xe4faecd500087882 */ /* 0x000fe20000000000 */
[----:B------:R-:W-:Y:S01]  /*0880*/  UMOV UR9, 0x3f1745cd ;  /* 0x3f1745cd00097882 */ /* 0x000fe20000000000 */
[----:B------:R-:W-:Y:S01]  /*0890*/  DFMA R24, -R20, UR6, R24 ;  /* 0x0000000614187c2b */ /* 0x000fe20008000118 */
[----:B------:R-:W-:Y:S01]  /*08a0*/  UMOV UR6, 0xb9e7b0 ;  /* 0x00b9e7b000067882 */ /* 0x000fe20000000000 */
[----:B------:R-:W-:-:S03]  /*08b0*/  UMOV UR7, 0x3c46a4cb ;  /* 0x3c46a4cb00077882 */ /* 0x000fc60000000000 */
[----:B------:R-:W-:Y:S01]  /*08c0*/  DFMA R22, R32, R22, UR8 ;  /* 0x0000000820167e2b */ /* 0x000fe20008000016 */
[----:B------:R-:W-:Y:S01]  /*08d0*/  UMOV UR8, 0x258a578b ;  /* 0x258a578b00087882 */ /* 0x000fe20000000000 */
[----:B------:R-:W-:Y:S01]  /*08e0*/  UMOV UR9, 0x3f3c71c7 ;  /* 0x3f3c71c700097882 */ /* 0x000fe20000000000 */
[----:B------:R-:W-:Y:S02]  /*08f0*/  DMUL R24, R26, R24 ;  /* 0x000000181a187228 */ /* 0x000fe40000000000 */
[----:B------:R-:W-:-:S03]  /*0900*/  DMUL R26, R20, R20 ;  /* 0x00000014141a7228 */ /* 0x000fc60000000000 */
[----:B------:R-:W-:Y:S01]  /*0910*/  DFMA R22, R32, R22, UR8 ;  /* 0x0000000820167e2b */ /* 0x000fe20008000016 */
[----:B------:R-:W-:Y:S01]  /*0920*/  UMOV UR8, 0x9242b910 ;  /* 0x9242b91000087882 */ /* 0x000fe20000000000 */
[----:B------:R-:W-:-:S06]  /*0930*/  UMOV UR9, 0x3f624924 ;  /* 0x3f62492400097882 */ /* 0x000fcc0000000000 */
[----:B------:R-:W-:Y:S01]  /*0940*/  DFMA R30, R32, R22, UR8 ;  /* 0x00000008201e7e2b */ /* 0x000fe20008000016 */
[----:B------:R-:W-:Y:S01]  /*0950*/  UMOV UR8, 0x99999dfb ;  /* 0x99999dfb00087882 */ /* 0x000fe20000000000 */
[----:B------:R-:W-:-:S06]  /*0960*/  UMOV UR9, 0x3f899999 ;  /* 0x3f89999900097882 */ /* 0x000fcc0000000000 */
[----:B------:R-:W-:Y:S01]  /*0970*/  DFMA R30, R32, R30, UR8 ;  /* 0x00000008201e7e2b */ /* 0x000fe2000800001e */
[----:B------:R-:W-:Y:S01]  /*0980*/  UMOV UR8, 0x55555555 ;  /* 0x5555555500087882 */ /* 0x000fe20000000000 */
[----:B------:R-:W-:-:S06]  /*0990*/  UMOV UR9, 0x3fb55555 ;  /* 0x3fb5555500097882 */ /* 0x000fcc0000000000 */
[----:B------:R-:W-:-:S08]  /*09a0*/  DFMA R22, R32, R30, UR8 ;  /* 0x0000000820167e2b */ /* 0x000fd0000800001e */
[----:B------:R-:W-:-:S08]  /*09b0*/  DADD R28, -R22, UR8 ;  /* 0x00000008161c7e29 */ /* 0x000fd00008000100 */
[----:B------:R-:W-:Y:S02]  /*09c0*/  DFMA R28, R32, R30, R28 ;  /* 0x0000001e201c722b */ /* 0x000fe4000000001c */
[----:B------:R-:W-:Y:S01]  /*09d0*/  DFMA R32, R20, R20, -R26 ;  /* 0x000000141420722b */ /* 0x000fe2000000081a */
[----:B------:R-:W-:Y:S01]  /*09e0*/  VIADD R31, R25, 0x100000 ;  /* 0x00100000191f7836 */ /* 0x000fe20000000000 */
[----:B------:R-:W-:-:S04]  /*09f0*/  MOV R30, R24 ;  /* 0x00000018001e7202 */ /* 0x000fc80000000f00 */
[----:B------:R-:W-:Y:S01]  /*0a00*/  DADD R28, R28, -UR6 ;  /* 0x800000061c1c7e29 */ /* 0x000fe20008000000 */
[----:B------:R-:W-:Y:S01]  /*0a10*/  UMOV UR6, 0x0 ;  /* 0x0000000000067882 */ /* 0x000fe20000000000 */
[C---:B------:R-:W-:Y:S01]  /*0a20*/  DFMA R30, R20.reuse, R30, R32 ;  /* 0x0000001e141e722b */ /* 0x040fe20000000020 */
[----:B------:R-:W-:Y:S01]  /*0a30*/  UMOV UR7, 0x3ff00000 ;  /* 0x3ff0000000077882 */ /* 0x000fe20000000000 */
[----:B------:R-:W-:-:S08]  /*0a40*/  DMUL R32, R20, R26 ;  /* 0x0000001a14207228 */ /* 0x000fd00000000000 */
[----:B------:R-:W-:-:S08]  /*0a50*/  DFMA R34, R20, R26, -R32 ;  /* 0x0000001a1422722b */ /* 0x000fd00000000820 */
[----:B------:R-:W-:Y:S02]  /*0a60*/  DFMA R34, R24, R26, R34 ;  /* 0x0000001a1822722b */ /* 0x000fe40000000022 */
[----:B------:R-:W-:-:S06]  /*0a70*/  DADD R26, R22, R28 ;  /* 0x00000000161a7229 */ /* 0x000fcc000000001c */
[----:B------:R-:W-:Y:S02]  /*0a80*/  DFMA R30, R20, R30, R34 ;  /* 0x0000001e141e722b */ /* 0x000fe40000000022 */
[----:B------:R-:W-:-:S08]  /*0a90*/  DADD R34, R22, -R26 ;  /* 0x0000000016227229 */ /* 0x000fd0000000081a */
[----:B------:R-:W-:Y:S02]  /*0aa0*/  DADD R34, R28, R34 ;  /* 0x000000001c227229 */ /* 0x000fe40000000022 */
[----:B------:R-:W-:-:S08]  /*0ab0*/  DMUL R28, R26, R32 ;  /* 0x000000201a1c7228 */ /* 0x000fd00000000000 */
[----:B------:R-:W-:-:S08]  /*0ac0*/  DFMA R22, R26, R32, -R28 ;  /* 0x000000201a16722b */ /* 0x000fd0000000081c */
[----:B------:R-:W-:-:S08]  /*0ad0*/  DFMA R22, R26, R30, R22 ;  /* 0x0000001e1a16722b */ /* 0x000fd00000000016 */
[----:B------:R-:W-:-:S08]  /*0ae0*/  DFMA R34, R34, R32, R22 ;  /* 0x000000202222722b */ /* 0x000fd00000000016 */
[----:B------:R-:W-:-:S08]  /*0af0*/  DADD R26, R28, R34 ;  /* 0x000000001c1a7229 */ /* 0x000fd00000000022 */
[--C-:B------:R-:W-:Y:S02]  /*0b00*/  DADD R22, R20, R26.reuse ;  /* 0x0000000014167229 */ /* 0x100fe4000000001a */
[----:B------:R-:W-:-:S06]  /*0b10*/  DADD R28, R28, -R26 ;  /* 0x000000001c1c7229 */ /* 0x000fcc000000081a */
[----:B------:R-:W-:Y:S02]  /*0b20*/  DADD R20, R20, -R22 ;  /* 0x0000000014147229 */ /* 0x000fe40000000816 */
[----:B------:R-:W-:-:S06]  /*0b30*/  DADD R28, R34, R28 ;  /* 0x00000000221c7229 */ /* 0x000fcc000000001c */
[----:B------:R-:W-:-:S08]  /*0b40*/  DADD R20, R26, R20 ;  /* 0x000000001a147229 */ /* 0x000fd00000000014 */
[----:B------:R-:W-:Y:S01]  /*0b50*/  DADD R28, R28, R20 ;  /* 0x000000001c1c7229 */ /* 0x000fe20000000014 */
[----:B------:R-:W-:Y:S02]  /*0b60*/  IMAD.MOV.U32 R20, RZ, RZ, -0x105c611 ;  /* 0xfefa39efff147424 */ /* 0x000fe400078e00ff */
[----:B------:R-:W-:-:S05]  /*0b70*/  IMAD.MOV.U32 R21, RZ, RZ, 0x3fe62e42 ;  /* 0x3fe62e42ff157424 */ /* 0x000fca00078e00ff */
[----:B------:R-:W-:Y:S01]  /*0b80*/  DADD R28, R24, R28 ;  /* 0x00000000181c7229 */ /* 0x000fe2000000001c */
[----:B------:R-:W-:Y:S01]  /*0b90*/  IMAD.MOV.U32 R24, RZ, RZ, -0x105c611 ;  /* 0xfefa39efff187424 */ /* 0x000fe200078e00ff */
[----:B------:R-:W-:-:S06]  /*0ba0*/  MOV R25, 0x3fe62e42 ;  /* 0x3fe62e4200197802 */ /* 0x000fcc0000000f00 */
[----:B------:R-:W-:-:S08]  /*0bb0*/  DADD R26, R22, R28 ;  /* 0x00000000161a7229 */ /* 0x000fd0000000001c */
[--C-:B------:R-:W-:Y:S02]  /*0bc0*/  DFMA R20, R20, -UR6, R26.reuse ;  /* 0x8000000614147c2b */ /* 0x100fe4000800001a */
[----:B------:R-:W-:-:S06]  /*0bd0*/  DADD R30, R22, -R26 ;  /* 0x00000000161e7229 */ /* 0x000fcc000000081a */
[----:B------:R-:W-:Y:S02]  /*0be0*/  DFMA R22, -R24, -1, R20 ;  /* 0xbff000001816782b */ /* 0x000fe40000000114 */
[----:B------:R-:W-:-:S06]  /*0bf0*/  DADD R30, R28, R30 ;  /* 0x000000001c1e7229 */ /* 0x000fcc000000001e */
[----:B------:R-:W-:Y:S01]  /*0c00*/  DADD R22, -R26, R22 ;  /* 0x000000001a167229 */ /* 0x000fe20000000116 */
[----:B------:R-:W-:Y:S02]  /*0c10*/  IMAD.MOV.U32 R26, RZ, RZ, 0x3b39803f ;  /* 0x3b39803fff1a7424 */ /* 0x000fe400078e00ff */
[----:B------:R-:W-:-:S05]  /*0c20*/  IMAD.MOV.U32 R27, RZ, RZ, 0x3c7abc9e ;  /* 0x3c7abc9eff1b7424 */ /* 0x000fca00078e00ff */
[----:B------:R-:W-:-:S08]  /*0c30*/  DADD R22, R30, -R22 ;  /* 0x000000001e167229 */ /* 0x000fd00000000816 */
[----:B------:R-:W-:Y:S01]  /*0c40*/  DFMA R26, R26, -UR6, R22 ;  /* 0x800000061a1a7c2b */ /* 0x000fe20008000016 */
[----:B------:R-:W-:Y:S01]  /*0c50*/  UMOV UR6, 0x3b39803f ;  /* 0x3b39803f00067882 */ /* 0x000fe20000000000 */
[----:B------:R-:W-:Y:S01]  /*0c60*/  IMAD.SHL.U32 R22, R17, 0x2, RZ ;  /* 0x0000000211167824 */ /* 0x000fe200078e00ff */
[----:B------:R-:W-:-:S04]  /*0c70*/  UMOV UR7, 0x3c7abc9e ;  /* 0x3c7abc9e00077882 */ /* 0x000fc80000000000 */
[----:B------:R-:W-:Y:S01]  /*0c80*/  ISETP.GT.U32.AND P0, PT, R22, -0x2000001, PT ;  /* 0xfdffffff1600780c */ /* 0x000fe20003f04070 */
[----:B------:R-:W-:-:S03]  /*0c90*/  DADD R22, R20, R26 ;  /* 0x0000000014167229 */ /* 0x000fc6000000001a */
[----:B------:R-:W-:-:S05]  /*0ca0*/  SEL R17, R11, R17, P0 ;  /* 0x000000110b117207 */ /* 0x000fca0000000000 */
[----:B------:R-:W-:Y:S02]  /*0cb0*/  DADD R20, R20, -R22 ;  /* 0x0000000014147229 */ /* 0x000fe40000000816 */
[----:B------:R-:W-:-:S06]  /*0cc0*/  DMUL R28, R22, R16 ;  /* 0x00000010161c7228 */ /* 0x000fcc0000000000 */
[----:B------:R-:W-:Y:S02]  /*0cd0*/  DADD R20, R26, R20 ;  /* 0x000000001a147229 */ /* 0x000fe40000000014 */
[----:B------:R-:W-:-:S08]  /*0ce0*/  DFMA R22, R22, R16, -R28 ;  /* 0x000000101616722b */ /* 0x000fd0000000081c */
[----:B------:R-:W-:Y:S01]  /*0cf0*/  DFMA R22, R20, R16, R22 ;  /* 0x000000101416722b */ /* 0x000fe20000000016 */
[----:B------:R-:W-:Y:S01]  /*0d00*/  MOV R20, 0x652b82fe ;  /* 0x652b82fe00147802 */ /* 0x000fe20000000f00 */
[----:B------:R-:W-:-:S06]  /*0d10*/  IMAD.MOV.U32 R21, RZ, RZ, 0x3ff71547 ;  /* 0x3ff71547ff157424 */ /* 0x000fcc00078e00ff */
[----:B------:R-:W-:-:S08]  /*0d20*/  DADD R16, R28, R22 ;  /* 0x000000001c107229 */ /* 0x000fd00000000016 */
[----:B------:R-:W-:Y:S02]  /*0d30*/  DFMA R20, R16, R20, 6.75539944105574400000e+15 ;  /* 0x433800001014742b */ /* 0x000fe40000000014 */
[----:B------:R-:W-:Y:S01]  /*0d40*/  FSETP.GEU.AND P0, PT, |R17|, 4.1917929649353027344, PT ;  /* 0x4086232b1100780b */ /* 0x000fe20003f0e200 */
[----:B------:R-:W-:-:S05]  /*0d50*/  DADD R28, R28, -R16 ;  /* 0x000000001c1c7229 */ /* 0x000fca0000000810 */
[----:B------:R-:W-:-:S03]  /*0d60*/  DADD R26, R20, -6.75539944105574400000e+15 ;  /* 0xc3380000141a7429 */ /* 0x000fc60000000000 */
[----:B------:R-:W-:-:S05]  /*0d70*/  DADD R22, R22, R28 ;  /* 0x0000000016167229 */ /* 0x000fca000000001c */
[----:B------:R-:W-:-:S08]  /*0d80*/  DFMA R24, R26, -R24, R16 ;  /* 0x800000181a18722b */ /* 0x000fd00000000010 */
[----:B------:R-:W-:Y:S01]  /*0d90*/  DFMA R24, R26, -UR6, R24 ;  /* 0x800000061a187c2b */ /* 0x000fe20008000018 */
[----:B------:R-:W-:Y:S01]  /*0da0*/  UMOV UR6, 0x69ce2bdf ;  /* 0x69ce2bdf00067882 */ /* 0x000fe20000000000 */
[----:B------:R-:W-:Y:S01]  /*0db0*/  IMAD.MOV.U32 R26, RZ, RZ, -0x35dec16 ;  /* 0xfca213eaff1a7424 */ /* 0x000fe200078e00ff */
[----:B------:R-:W-:Y:S01]  /*0dc0*/  UMOV UR7, 0x3e5ade15 ;  /* 0x3e5ade1500077882 */ /* 0x000fe20000000000 */
[----:B------:R-:W-:-:S06]  /*0dd0*/  IMAD.MOV.U32 R27, RZ, RZ, 0x3e928af3 ;  /* 0x3e928af3ff1b7424 */ /* 0x000fcc00078e00ff */
[----:B------:R-:W-:Y:S01]  /*0de0*/  DFMA R26, R24, UR6, R26 ;  /* 0x00000006181a7c2b */ /* 0x000fe2000800001a */
        /* <DEDUP_REMOVED lines=24> */
[----:B------:R-:W-:-:S08]  /*0f70*/  DFMA R26, R24, R26, 1 ;  /* 0x3ff00000181a742b */ /* 0x000fd0000000001a */
[----:B------:R-:W-:-:S10]  /*0f80*/  DFMA R24, R24, R26, 1 ;  /* 0x3ff000001818742b */ /* 0x000fd4000000001a */
[----:B------:R-:W-:Y:S01]  /*0f90*/  LEA R27, R20, R25, 0x14 ;  /* 0x00000019141b7211 */ /* 0x000fe200078ea0ff */
[----:B------:R-:W-:Y:S01]  /*0fa0*/  IMAD.MOV.U32 R26, RZ, RZ, R24 ;  /* 0x000000ffff1a7224 */ /* 0x000fe200078e0018 */
[----:B------:R-:W-:Y:S06]  /*0fb0*/  @!P0 BRA `(.L_x_5) ;  /* 0x0000000000308947 */ /* 0x000fec0003800000 */
[----:B------:R-:W-:Y:S01]  /*0fc0*/  FSETP.GEU.AND P1, PT, |R17|, 4.2275390625, PT ;  /* 0x408748001100780b */ /* 0x000fe20003f2e200 */
[C---:B------:R-:W-:Y:S02]  /*0fd0*/  DADD R26, R16.reuse, +INF ;  /* 0x7ff00000101a7429 */ /* 0x040fe40000000000 */
[----:B------:R-:W-:-:S08]  /*0fe0*/  DSETP.GEU.AND P0, PT, R16, RZ, PT ;  /* 0x000000ff1000722a */ /* 0x000fd00003f0e000 */
[----:B------:R-:W-:Y:S02]  /*0ff0*/  FSEL R26, R26, RZ, P0 ;  /* 0x000000ff1a1a7208 */ /* 0x000fe40000000000 */
[----:B------:R-:W-:Y:S02]  /*1000*/  @!P1 LEA.HI R11, R20, R20, RZ, 0x1 ;  /* 0x00000014140b9211 */ /* 0x000fe400078f08ff */
[----:B------:R-:W-:Y:S02]  /*1010*/  FSEL R27, R27, RZ, P0 ;  /* 0x000000ff1b1b7208 */ /* 0x000fe40000000000 */
[----:B------:R-:W-:-:S05]  /*1020*/  @!P1 SHF.R.S32.HI R11, RZ, 0x1, R11 ;  /* 0x00000001ff0b9819 */ /* 0x000fca000001140b */
[----:B------:R-:W-:Y:S02]  /*1030*/  @!P1 IMAD.IADD R16, R20, 0x1, -R11 ;  /* 0x0000000114109824 */ /* 0x000fe400078e0a0b */
[----:B------:R-:W-:-:S03]  /*1040*/  @!P1 IMAD R25, R11, 0x100000, R25 ;  /* 0x001000000b199824 */ /* 0x000fc600078e0219 */
[----:B------:R-:W-:Y:S02]  /*1050*/  @!P1 LEA R17, R16, 0x3ff00000, 0x14 ;  /* 0x3ff0000010119811 */ /* 0x000fe400078ea0ff */
[----:B------:R-:W-:-:S06]  /*1060*/  @!P1 MOV R16, RZ ;  /* 0x000000ff00109202 */ /* 0x000fcc0000000f00 */
[----:B------:R-:W-:-:S11]  /*1070*/  @!P1 DMUL R26, R24, R16 ;  /* 0x00000010181a9228 */ /* 0x000fd60000000000 */
.L_x_5:
[----:B------:R-:W-:Y:S01]  /*1080*/  DFMA R22, R22, R26, R26 ;  /* 0x0000001a1616722b */ /* 0x000fe2000000001a */
[----:B------:R-:W-:Y:S01]  /*1090*/  IMAD.MOV.U32 R16, RZ, RZ, R14 ;  /* 0x000000ffff107224 */ /* 0x000fe200078e000e */
[----:B------:R-:W-:Y:S01]  /*10a0*/  DSETP.NEU.AND P0, PT, |R26|, +INF , PT ;  /* 0x7ff000001a00742a */ /* 0x000fe20003f0d200 */
[----:B------:R-:W-:-:S07]  /*10b0*/  IMAD.MOV.U32 R17, RZ, RZ, 0x0 ;  /* 0x00000000ff117424 */ /* 0x000fce00078e00ff */
[----:B------:R-:W-:Y:S02]  /*10c0*/  FSEL R11, R26, R22, !P0 ;  /* 0x000000161a0b7208 */ /* 0x000fe40004000000 */
[----:B------:R-:W-:Y:S01]  /*10d0*/  FSEL R22, R27, R23, !P0 ;  /* 0x000000171b167208 */ /* 0x000fe20004000000 */
[----:B------:R-:W-:Y:S06]  /*10e0*/  RET.REL.NODEC R16 `(_Z12updateKernelPbS_P17curandStateXORWOW) ;  /* 0xffffffec10c47950 */ /* 0x000fec0003c3ffff */
.L_x_6:
        /* <DEDUP_REMOVED lines=9> */
.L_x_16:


//--------------------- .text._Z10initCurandP17curandStateXORWOWy --------------------------
	.section	.text._Z10initCurandP17curandStateXORWOWy,"ax",@progbits
	.align	128
        .global         _Z10initCurandP17curandStateXORWOWy
        .type           _Z10initCurandP17curandStateXORWOWy,@function
        .size           _Z10initCurandP17curandStateXORWOWy,(.L_x_20 - _Z10initCurandP17curandStateXORWOWy)
        .other          _Z10initCurandP17curandStateXORWOWy,@"STO_CUDA_ENTRY STV_DEFAULT"
_Z10initCurandP17curandStateXORWOWy:
.text._Z10initCurandP17curandStateXORWOWy:
[----:B------:R-:W-:Y:S01]  /*0000*/  LDC R1, c[0x0][0x37c] ;  /* 0x0000df00ff017b82 */ /* 0x000fe20000000800 */
[----:B------:R-:W0:Y:S01]  /*0010*/  S2R R3, SR_TID.Y ;  /* 0x0000000000037919 */ /* 0x000e220000002200 */
[----:B------:R-:W1:Y:S06]  /*0020*/  LDCU UR7, c[0x0][0x360] ;  /* 0x00006c00ff0777ac */ /* 0x000e6c0008000800 */
[----:B------:R-:W0:Y:S01]  /*0030*/  S2UR UR4, SR_CTAID.Y ;  /* 0x00000000000479c3 */ /* 0x000e220000002600 */
[----:B------:R-:W-:Y:S01]  /*0040*/  BSSY.RECONVERGENT B0, `(.L_x_7) ;  /* 0x00000eb000007945 */ /* 0x000fe20003800200 */
[----:B------:R-:W1:Y:S06]  /*0050*/  S2R R13, SR_TID.X ;  /* 0x00000000000d7919 */ /* 0x000e6c0000002100 */
[----:B------:R-:W0:Y:S08]  /*0060*/  LDC R0, c[0x0][0x364] ;  /* 0x0000d900ff007b82 */ /* 0x000e300000000800 */
[----:B------:R-:W2:Y:S08]  /*0070*/  LDC.64 R8, c[0x0][0x388] ;  /* 0x0000e200ff087b82 */ /* 0x000eb00000000a00 */
[----:B------:R-:W3:Y:S08]  /*0080*/  S2UR UR6, SR_CTAID.X ;  /* 0x00000000000679c3 */ /* 0x000ef00000002500 */
[----:B------:R-:W3:Y:S01]  /*0090*/  LDC R5, c[0x0][0x370] ;  /* 0x0000dc00ff057b82 */ /* 0x000ee20000000800 */
[----:B0-----:R-:W-:Y:S01]  /*00a0*/  IMAD R0, R0, UR4, R3 ;  /* 0x0000000400007c24 */ /* 0x001fe2000f8e0203 */
[----:B------:R-:W0:Y:S06]  /*00b0*/  LDCU.64 UR4, c[0x0][0x358] ;  /* 0x00006b00ff0477ac */ /* 0x000e2c0008000a00 */
[----:B------:R-:W4:Y:S01]  /*00c0*/  LDC.64 R6, c[0x0][0x380] ;  /* 0x0000e000ff067b82 */ /* 0x000f220000000a00 */
[----:B--2---:R-:W-:-:S02]  /*00d0*/  LOP3.LUT R2, R8, 0xaad26b49, RZ, 0x3c, !PT ;  /* 0xaad26b4908027812 */ /* 0x004fc400078e3cff */
[----:B------:R-:W-:-:S03]  /*00e0*/  LOP3.LUT R3, R9, 0xf7dcefdd, RZ, 0x3c, !PT ;  /* 0xf7dcefdd09037812 */ /* 0x000fc600078e3cff */
[----:B------:R-:W-:Y:S02]  /*00f0*/  IMAD R2, R2, 0x4182bed5, RZ ;  /* 0x4182bed502027824 */ /* 0x000fe400078e02ff */
[----:B------:R-:W-:Y:S02]  /*0100*/  IMAD R3, R3, -0x658354e5, RZ ;  /* 0x9a7cab1b03037824 */ /* 0x000fe400078e02ff */
[C---:B------:R-:W-:Y:S01]  /*0110*/  VIADD R11, R2.reuse, 0x583f19 ;  /* 0x00583f19020b7836 */ /* 0x040fe20000000000 */
[C---:B------:R-:W-:Y:S01]  /*0120*/  LOP3.LUT R8, R2.reuse, 0x159a55e5, RZ, 0x3c, !PT ;  /* 0x159a55e502087812 */ /* 0x040fe200078e3cff */
[C---:B------:R-:W-:Y:S01]  /*0130*/  VIADD R9, R3.reuse, 0x1f123bb5 ;  /* 0x1f123bb503097836 */ /* 0x040fe20000000000 */
[----:B------:R-:W-:Y:S02]  /*0140*/  IADD3 R4, PT, PT, R2, 0x64f0c9, R3 ;  /* 0x0064f0c902047810 */ /* 0x000fe40007ffe003 */
[----:B------:R-:W-:Y:S01]  /*0150*/  LOP3.LUT R10, R3, 0x5491333, RZ, 0x3c, !PT ;  /* 0x05491333030a7812 */ /* 0x000fe200078e3cff */
[----:B---3--:R-:W-:-:S02]  /*0160*/  IMAD R0, R0, R5, UR6 ;  /* 0x0000000600007e24 */ /* 0x008fc4000f8e0205 */
[----:B------:R-:W-:Y:S02]  /*0170*/  VIADD R5, R2, 0x75bcd15 ;  /* 0x075bcd1502057836 */ /* 0x000fe40000000000 */
[----:B-1----:R-:W-:-:S04]  /*0180*/  IMAD R13, R0, UR7, R13 ;  /* 0x00000007000d7c24 */ /* 0x002fc8000f8e020d */
[C---:B----4-:R-:W-:Y:S01]  /*0190*/  IMAD.WIDE R6, R13.reuse, 0x30, R6 ;  /* 0x000000300d067825 */ /* 0x050fe200078e0206 */
[----:B------:R-:W-:-:S04]  /*01a0*/  ISETP.NE.AND P0, PT, R13, RZ, PT ;  /* 0x000000ff0d00720c */ /* 0x000fc80003f05270 */
[----:B0-----:R0:W-:Y:S04]  /*01b0*/  STG.E.64 desc[UR4][R6.64], R4 ;  /* 0x0000000406007986 */ /* 0x0011e8000c101b04 */
[----:B------:R0:W-:Y:S04]  /*01c0*/  STG.E.64 desc[UR4][R6.64+0x8], R8 ;  /* 0x0000080806007986 */ /* 0x0001e8000c101b04 */
[----:B------:R0:W-:Y:S01]  /*01d0*/  STG.E.64 desc[UR4][R6.64+0x10], R10 ;  /* 0x0000100a06007986 */ /* 0x0001e2000c101b04 */
[----:B------:R-:W-:Y:S05]  /*01e0*/  @!P0 BRA `(.L_x_8) ;  /* 0x0000000c00408947 */ /* 0x000fea0003800000 */
[----:B------:R-:W-:Y:S01]  /*01f0*/  SHF.R.S32.HI R0, RZ, 0x1f, R13 ;  /* 0x0000001fff007819 */ /* 0x000fe2000001140d */
[----:B------:R-:W-:-:S07]  /*0200*/  IMAD.MOV.U32 R12, RZ, RZ, RZ ;  /* 0x000000ffff0c7224 */ /* 0x000fce00078e00ff */
.L_x_14:
[----:B-1----:R-:W-:Y:S01]  /*0210*/  LOP3.LUT R2, R13, 0x3, RZ, 0xc0, !PT ;  /* 0x000000030d027812 */ /* 0x002fe200078ec0ff */
[----:B------:R-:W-:Y:S03]  /*0220*/  BSSY.RECONVERGENT B1, `(.L_x_9) ;  /* 0x00000c6000017945 */ /* 0x000fe60003800200 */
[----:B------:R-:W-:-:S04]  /*0230*/  ISETP.NE.U32.AND P0, PT, R2, RZ, PT ;  /* 0x000000ff0200720c */ /* 0x000fc80003f05070 */
[----:B------:R-:W-:-:S13]  /*0240*/  ISETP.NE.AND.EX P0, PT, RZ, RZ, PT, P0 ;  /* 0x000000ffff00720c */ /* 0x000fda0003f05300 */
[----:B------:R-:W-:Y:S05]  /*0250*/  @!P0 BRA `(.L_x_10) ;  /* 0x0000000c00088947 */ /* 0x000fea0003800000 */
[----:B0-----:R-:W0:Y:S01]  /*0260*/  LDC.64 R8, c[0x4][RZ] ;  /* 0x01000000ff087b82 */ /* 0x001e220000000a00 */
[----:B------:R-:W-:Y:S02]  /*0270*/  IMAD.MOV.U32 R14, RZ, RZ, RZ ;  /* 0x000000ffff0e7224 */ /* 0x000fe400078e00ff */
[----:B0-----:R-:W-:-:S07]  /*0280*/  IMAD.WIDE.U32 R8, R12, 0xc80, R8 ;  /* 0x00000c800c087825 */ /* 0x001fce00078e0008 */
.L_x_13:
[----:B-1----:R-:W-:Y:S01]  /*0290*/  IMAD.MOV.U32 R15, RZ, RZ, RZ ;  /* 0x000000ffff0f7224 */ /* 0x002fe200078e00ff */
[----:B------:R-:W-:Y:S01]  /*02a0*/  CS2R R2, SRZ ;  /* 0x0000000000027805 */ /* 0x000fe2000001ff00 */
[----:B------:R-:W-:Y:S01]  /*02b0*/  IMAD.MOV.U32 R17, RZ, RZ, RZ ;  /* 0x000000ffff117224 */ /* 0x000fe200078e00ff */
[----:B------:R-:W-:-:S07]  /*02c0*/  CS2R R4, SRZ ;  /* 0x0000000000047805 */ /* 0x000fce000001ff00 */
.L_x_12:
[----:B------:R-:W-:-:S05]  /*02d0*/  IMAD.WIDE.U32 R10, R17, 0x4, R6 ;  /* 0x00000004110a7825 */ /* 0x000fca00078e0006 */
[----:B------:R0:W5:Y:S01]  /*02e0*/  LDG.E R16, desc[UR4][R10.64+0x4] ;  /* 0x000004040a107981 */ /* 0x000162000c1e1900 */
[----:B------:R-:W-:-:S07]  /*02f0*/  IMAD.MOV.U32 R19, RZ, RZ, RZ ;  /* 0x000000ffff137224 */ /* 0x000fce00078e00ff */
.L_x_11:
[----:B-----5:R-:W-:Y:S01]  /*0300*/  SHF.R.U32.HI R24, RZ, R19, R16 ;  /* 0x00000013ff187219 */ /* 0x020fe20000011610 */
[----:B0-----:R-:W-:-:S03]  /*0310*/  IMAD.SHL.U32 R10, R17, 0x20, RZ ;  /* 0x00000020110a7824 */ /* 0x001fc600078e00ff */
[----:B------:R-:W-:Y:S01]  /*0320*/  LOP3.LUT R11, R24, 0x1, RZ, 0xc0, !PT ;  /* 0x00000001180b7812 */ /* 0x000fe200078ec0ff */
[----:B------:R-:W-:-:S03]  /*0330*/  IMAD.IADD R10, R10, 0x1, R19 ;  /* 0x000000010a0a7824 */ /* 0x000fc600078e0213 */
[----:B------:R-:W-:Y:S01]  /*0340*/  ISETP.NE.U32.AND P0, PT, R11, 0x1, PT ;  /* 0x000000010b00780c */ /* 0x000fe20003f05070 */
[----:B------:R-:W-:-:S03]  /*0350*/  IMAD R11, R10, 0x5, RZ ;  /* 0x000000050a0b7824 */ /* 0x000fc600078e02ff */
[----:B------:R-:W-:Y:S01]  /*0360*/  R2P PR, R24, 0x7e ;  /* 0x0000007e18007804 */ /* 0x000fe20000000000 */
[----:B------:R-:W-:-:S08]  /*0370*/  IMAD.WIDE.U32 R10, R11, 0x4, R8 ;  /* 0x000000040b0a7825 */ /* 0x000fd000078e0008 */
[----:B------:R-:W2:Y:S04]  /*0380*/  @!P0 LDG.E R18, desc[UR4][R10.64] ;  /* 0x000000040a128981 */ /* 0x000ea8000c1e1900 */
[----:B------:R-:W3:Y:S04]  /*0390*/  @!P0 LDG.E R20, desc[UR4][R10.64+0x10] ;  /* 0x000010040a148981 */ /* 0x000ee8000c1e1900 */
[----:B------:R-:W4:Y:S04]  /*03a0*/  @P1 LDG.E R22, desc[UR4][R10.64+0x14] ;  /* 0x000014040a161981 */ /* 0x000f28000c1e1900 */
[----:B------:R-:W4:Y:S04]  /*03b0*/  @P2 LDG.E R26, desc[UR4][R10.64+0x28] ;  /* 0x000028040a1a2981 */ /* 0x000f28000c1e1900 */
[----:B------:R-:W4:Y:S04]  /*03c0*/  @!P0 LDG.E R21, desc[UR4][R10.64+0x4] ;  /* 0x000004040a158981 */ /* 0x000f28000c1e1900 */
[----:B------:R-:W4:Y:S04]  /*03d0*/  @!P0 LDG.E R23, desc[UR4][R10.64+0xc] ;  /* 0x00000c040a178981 */ /* 0x000f28000c1e1900 */
[----:B------:R-:W4:Y:S04]  /*03e0*/  @P1 LDG.E R25, desc[UR4][R10.64+0x18] ;  /* 0x000018040a191981 */ /* 0x000f28000c1e1900 */
[----:B------:R-:W4:Y:S04]  /*03f0*/  @P3 LDG.E R28, desc[UR4][R10.64+0x3c] ;  /* 0x00003c040a1c3981 */ /* 0x000f28000c1e1900 */
[----:B------:R-:W4:Y:S01]  /*0400*/  @P6 LDG.E R27, desc[UR4][R10.64+0x7c] ;  /* 0x00007c040a1b6981 */ /* 0x000f22000c1e1900 */
[----:B--2---:R-:W-:-:S03]  /*0410*/  @!P0 LOP3.LUT R15, R15, R18, RZ, 0x3c, !PT ;  /* 0x000000120f0f8212 */ /* 0x004fc600078e3cff */
[----:B------:R-:W2:Y:S01]  /*0420*/  @!P0 LDG.E R18, desc[UR4][R10.64+0x8] ;  /* 0x000008040a128981 */ /* 0x000ea2000c1e1900 */
[----:B---3--:R-:W-:-:S03]  /*0430*/  @!P0 LOP3.LUT R3, R3, R20, RZ, 0x3c, !PT ;  /* 0x0000001403038212 */ /* 0x008fc600078e3cff */
[----:B------:R-:W3:Y:S01]  /*0440*/  @P1 LDG.E R20, desc[UR4][R10.64+0x24] ;  /* 0x000024040a141981 */ /* 0x000ee2000c1e1900 */
[----:B----4-:R-:W-:-:S03]  /*0450*/  @P1 LOP3.LUT R15, R15, R22, RZ, 0x3c, !PT ;  /* 0x000000160f0f1212 */ /* 0x010fc600078e3cff */
[----:B------:R-:W4:Y:S01]  /*0460*/  @P2 LDG.E R22, desc[UR4][R10.64+0x38] ;  /* 0x000038040a162981 */ /* 0x000f22000c1e1900 */
[----:B------:R-:W-:-:S03]  /*0470*/  @P2 LOP3.LUT R15, R15, R26, RZ, 0x3c, !PT ;  /* 0x0000001a0f0f2212 */ /* 0x000fc600078e3cff */
[----:B------:R-:W4:Y:S01]  /*0480*/  @P4 LDG.E R26, desc[UR4][R10.64+0x50] ;  /* 0x000050040a1a4981 */ /* 0x000f22000c1e1900 */
[----:B------:R-:W-:-:S03]  /*0490*/  @!P0 LOP3.LUT R4, R4, R21, RZ, 0x3c, !PT ;  /* 0x0000001504048212 */ /* 0x000fc600078e3cff */
[----:B------:R-:W4:Y:S01]  /*04a0*/  @P1 LDG.E R21, desc[UR4][R10.64+0x20] ;  /* 0x000020040a151981 */ /* 0x000f22000c1e1900 */
[----:B------:R-:W-:-:S03]  /*04b0*/  @!P0 LOP3.LUT R2, R2, R23, RZ, 0x3c, !PT ;  /* 0x0000001702028212 */ /* 0x000fc600078e3cff */
[----:B------:R-:W4:Y:S01]  /*04c0*/  @P2 LDG.E R23, desc[UR4][R10.64+0x2c] ;  /* 0x00002c040a172981 */ /* 0x000f22000c1e1900 */
[----:B------:R-:W-:-:S03]  /*04d0*/  @P1 LOP3.LUT R4, R4, R25, RZ, 0x3c, !PT ;  /* 0x0000001904041212 */ /* 0x000fc600078e3cff */
[----:B------:R-:W4:Y:S01]  /*04e0*/  @P2 LDG.E R25, desc[UR4][R10.64+0x34] ;  /* 0x000034040a192981 */ /* 0x000f22000c1e1900 */
[----:B--2---:R-:W-:-:S03]  /*04f0*/  @!P0 LOP3.LUT R5, R5, R18, RZ, 0x3c, !PT ;  /* 0x0000001205058212 */ /* 0x004fc600078e3cff */
[----:B------:R-:W2:Y:S01]  /*0500*/  @P1 LDG.E R18, desc[UR4][R10.64+0x1c] ;  /* 0x00001c040a121981 */ /* 0x000ea2000c1e1900 */
[----:B---3--:R-:W-:-:S03]  /*0510*/  @P1 LOP3.LUT R3, R3, R20, RZ, 0x3c, !PT ;  /* 0x0000001403031212 */ /* 0x008fc600078e3cff */
[----:B------:R-:W3:Y:S01]  /*0520*/  @P2 LDG.E R20, desc[UR4][R10.64+0x30] ;  /* 0x000030040a142981 */ /* 0x000ee2000c1e1900 */
[----:B----4-:R-:W-:-:S03]  /*0530*/  @P2 LOP3.LUT R3, R3, R22, RZ, 0x3c, !PT ;  /* 0x0000001603032212 */ /* 0x010fc600078e3cff */
[----:B------:R-:W4:Y:S01]  /*0540*/  @P3 LDG.E R22, desc[UR4][R10.64+0x4c] ;  /* 0x00004c040a163981 */ /* 0x000f22000c1e1900 */
[----:B------:R-:W-:-:S04]  /*0550*/  @P3 LOP3.LUT R15, R15, R28, RZ, 0x3c, !PT ;  /* 0x0000001c0f0f3212 */ /* 0x000fc800078e3cff */
[----:B------:R-:W-:Y:S02]  /*0560*/  @P4 LOP3.LUT R15, R15, R26, RZ, 0x3c, !PT ;  /* 0x0000001a0f0f4212 */ /* 0x000fe400078e3cff */
[----:B------:R-:W-:Y:S01]  /*0570*/  @P1 LOP3.LUT R2, R2, R21, RZ, 0x3c, !PT ;  /* 0x0000001502021212 */ /* 0x000fe200078e3cff */
[----:B------:R-:W4:Y:S04]  /*0580*/  @P5 LDG.E R26, desc[UR4][R10.64+0x64] ;  /* 0x000064040a1a5981 */ /* 0x000f28000c1e1900 */
[----:B------:R-:W4:Y:S01]  /*0590*/  @P3 LDG.E R21, desc[UR4][R10.64+0x40] ;  /* 0x000040040a153981 */ /* 0x000f22000c1e1900 */
[----:B------:R-:W-:Y:S02]  /*05a0*/  @P2 LOP3.LUT R4, R4, R23, RZ, 0x3c, !PT ;  /* 0x0000001704042212 */ /* 0x000fe400078e3cff */
[----:B------:R-:W-:Y:S01]  /*05b0*/  @P2 LOP3.LUT R2, R2, R25, RZ, 0x3c, !PT ;  /* 0x0000001902022212 */ /* 0x000fe200078e3cff */
[----:B------:R-:W4:Y:S04]  /*05c0*/  @P3 LDG.E R23, desc[UR4][R10.64+0x48] ;  /* 0x000048040a173981 */ /* 0x000f28000c1e1900 */
[----:B------:R-:W4:Y:S01]  /*05d0*/  @P4 LDG.E R25, desc[UR4][R10.64+0x54] ;  /* 0x000054040a194981 */ /* 0x000f22000c1e1900 */
[----:B--2---:R-:W-:-:S03]  /*05e0*/  @P1 LOP3.LUT R5, R5, R18, RZ, 0x3c, !PT ;  /* 0x0000001205051212 */ /* 0x004fc600078e3cff */
[----:B------:R-:W2:Y:S01]  /*05f0*/  @P3 LDG.E R18, desc[UR4][R10.64+0x44] ;  /* 0x000044040a123981 */ /* 0x000ea2000c1e1900 */
[----:B---3--:R-:W-:-:S03]  /*0600*/  @P2 LOP3.LUT R5, R5, R20, RZ, 0x3c, !PT ;  /* 0x0000001405052212 */ /* 0x008fc600078e3cff */
[----:B------:R-:W3:Y:S01]  /*0610*/  @P4 LDG.E R20, desc[UR4][R10.64+0x58] ;  /* 0x000058040a144981 */ /* 0x000ee2000c1e1900 */
[----:B----4-:R-:W-:-:S03]  /*0620*/  @P3 LOP3.LUT R3, R3, R22, RZ, 0x3c, !PT ;  /* 0x0000001603033212 */ /* 0x010fc600078e3cff */
[----:B------:R-:W4:Y:S01]  /*0630*/  @P4 LDG.E R22, desc[UR4][R10.64+0x60] ;  /* 0x000060040a164981 */ /* 0x000f22000c1e1900 */
[----:B------:R-:W-:Y:S02]  /*0640*/  LOP3.LUT P0, RZ, R24, 0x80, RZ, 0xc0, !PT ;  /* 0x0000008018ff7812 */ /* 0x000fe4000780c0ff */
[----:B------:R-:W-:Y:S02]  /*0650*/  @P5 LOP3.LUT R15, R15, R26, RZ, 0x3c, !PT ;  /* 0x0000001a0f0f5212 */ /* 0x000fe400078e3cff */
[----:B------:R-:W4:Y:S01]  /*0660*/  @P6 LDG.E R26, desc[UR4][R10.64+0x78] ;  /* 0x000078040a1a6981 */ /* 0x000f22000c1e1900 */
[----:B------:R-:W-:-:S03]  /*0670*/  @P3 LOP3.LUT R4, R4, R21, RZ, 0x3c, !PT ;  /* 0x0000001504043212 */ /* 0x000fc600078e3cff */
[----:B------:R-:W4:Y:S01]  /*0680*/  @P4 LDG.E R21, desc[UR4][R10.64+0x5c] ;  /* 0x00005c040a154981 */ /* 0x000f22000c1e1900 */
[----:B------:R-:W-:-:S03]  /*0690*/  @P3 LOP3.LUT R2, R2, R23, RZ, 0x3c, !PT ;  /* 0x0000001702023212 */ /* 0x000fc600078e3cff */
[----:B------:R-:W4:Y:S01]  /*06a0*/  @P5 LDG.E R23, desc[UR4][R10.64+0x68] ;  /* 0x000068040a175981 */ /* 0x000f22000c1e1900 */
[----:B------:R-:W-:-:S03]  /*06b0*/  @P4 LOP3.LUT R4, R4, R25, RZ, 0x3c, !PT ;  /* 0x0000001904044212 */ /* 0x000fc600078e3cff */
[----:B------:R-:W4:Y:S01]  /*06c0*/  @P5 LDG.E R25, desc[UR4][R10.64+0x70] ;  /* 0x000070040a195981 */ /* 0x000f22000c1e1900 */
[----:B--2---:R-:W-:-:S03]  /*06d0*/  @P3 LOP3.LUT R5, R5, R18, RZ, 0x3c, !PT ;  /* 0x0000001205053212 */ /* 0x004fc600078e3cff */
[----:B------:R-:W2:Y:S01]  /*06e0*/  @P5 LDG.E R18, desc[UR4][R10.64+0x6c] ;  /* 0x00006c040a125981 */ /* 0x000ea2000c1e1900 */
[----:B---3--:R-:W-:-:S03]  /*06f0*/  @P4 LOP3.LUT R5, R5, R20, RZ, 0x3c, !PT ;  /* 0x0000001405054212 */ /* 0x008fc600078e3cff */
[----:B------:R-:W3:Y:S01]  /*0700*/  @P5 LDG.E R20, desc[UR4][R10.64+0x74] ;  /* 0x000074040a145981 */ /* 0x000ee2000c1e1900 */
[----:B----4-:R-:W-:-:S03]  /*0710*/  @P4 LOP3.LUT R3, R3, R22, RZ, 0x3c, !PT ;  /* 0x0000001603034212 */ /* 0x010fc600078e3cff */
[----:B------:R-:W4:Y:S01]  /*0720*/  @P0 LDG.E R22, desc[UR4][R10.64+0x8c] ;  /* 0x00008c040a160981 */ /* 0x000f22000c1e1900 */
[----:B------:R-:W-:-:S03]  /*0730*/  @P6 LOP3.LUT R15, R15, R26, RZ, 0x3c, !PT ;  /* 0x0000001a0f0f6212 */ /* 0x000fc600078e3cff */
        /* <DEDUP_REMOVED lines=13> */
[----:B------:R-:W-:Y:S02]  /*0810*/  @P6 LOP3.LUT R4, R4, R27, RZ, 0x3c, !PT ;  /* 0x0000001b04046212 */ /* 0x000fe400078e3cff */
[----:B------:R-:W-:Y:S02]  /*0820*/  @P6 LOP3.LUT R2, R2, R21, RZ, 0x3c, !PT ;  /* 0x0000001502026212 */ /* 0x000fe400078e3cff */
[----:B------:R-:W-:Y:S02]  /*0830*/  @P0 LOP3.LUT R4, R4, R23, RZ, 0x3c, !PT ;  /* 0x0000001704040212 */ /* 0x000fe400078e3cff */
[----:B------:R-:W-:Y:S02]  /*0840*/  @P0 LOP3.LUT R2, R2, R25, RZ, 0x3c, !PT ;  /* 0x0000001902020212 */ /* 0x000fe400078e3cff */
[----:B--2---:R-:W-:Y:S02]  /*0850*/  @P6 LOP3.LUT R5, R5, R18, RZ, 0x3c, !PT ;  /* 0x0000001205056212 */ /* 0x004fe400078e3cff */
[----:B---3--:R-:W-:-:S02]  /*0860*/  @P6 LOP3.LUT R3, R3, R20, RZ, 0x3c, !PT ;  /* 0x0000001403036212 */ /* 0x008fc400078e3cff */
[----:B----4-:R-:W-:Y:S02]  /*0870*/  @P0 LOP3.LUT R5, R5, R22, RZ, 0x3c, !PT ;  /* 0x0000001605050212 */ /* 0x010fe400078e3cff */
[----:B------:R-:W-:Y:S02]  /*0880*/  @P0 LOP3.LUT R3, R3, R26, RZ, 0x3c, !PT ;  /* 0x0000001a03030212 */ /* 0x000fe400078e3cff */
[----:B------:R-:W-:-:S13]  /*0890*/  R2P PR, R24.B1, 0x7f ;  /* 0x0000007f18007804 */ /* 0x000fda0000001000 */
[----:B------:R-:W2:Y:S04]  /*08a0*/  @P0 LDG.E R18, desc[UR4][R10.64+0xa0] ;  /* 0x0000a0040a120981 */ /* 0x000ea8000c1e1900 */
[----:B------:R-:W3:Y:S04]  /*08b0*/  @P1 LDG.E R22, desc[UR4][R10.64+0xb4] ;  /* 0x0000b4040a161981 */ /* 0x000ee8000c1e1900 */
[----:B------:R-:W4:Y:S04]  /*08c0*/  @P2 LDG.E R26, desc[UR4][R10.64+0xc8] ;  /* 0x0000c8040a1a2981 */ /* 0x000f28000c1e1900 */
[----:B------:R-:W4:Y:S04]  /*08d0*/  @P3 LDG.E R28, desc[UR4][R10.64+0xdc] ;  /* 0x0000dc040a1c3981 */ /* 0x000f28000c1e1900 */
[----:B------:R-:W4:Y:S04]  /*08e0*/  @P0 LDG.E R23, desc[UR4][R10.64+0xa4] ;  /* 0x0000a4040a170981 */ /* 0x000f28000c1e1900 */
[----:B------:R-:W4:Y:S04]  /*08f0*/  @P0 LDG.E R20, desc[UR4][R10.64+0xa8] ;  /* 0x0000a8040a140981 */ /* 0x000f28000c1e1900 */
[----:B------:R-:W4:Y:S04]  /*0900*/  @P4 LDG.E R25, desc[UR4][R10.64+0xf0] ;  /* 0x0000f0040a194981 */ /* 0x000f28000c1e1900 */
        /* <DEDUP_REMOVED lines=21> */
[----:B------:R-:W-:Y:S02]  /*0a60*/  LOP3.LUT P0, RZ, R24, 0x8000, RZ, 0xc0, !PT ;  /* 0x0000800018ff7812 */ /* 0x000fe4000780c0ff */
[----:B----4-:R-:W-:Y:S01]  /*0a70*/  @P5 LOP3.LUT R15, R15, R26, RZ, 0x3c, !PT ;  /* 0x0000001a0f0f5212 */ /* 0x010fe200078e3cff */
[----:B------:R-:W4:Y:S04]  /*0a80*/  @P3 LDG.E R24, desc[UR4][R10.64+0xe4] ;  /* 0x0000e4040a183981 */ /* 0x000f28000c1e1900 */
[----:B------:R-:W2:Y:S01]  /*0a90*/  @P6 LDG.E R26, desc[UR4][R10.64+0x118] ;  /* 0x000118040a1a6981 */ /* 0x000ea2000c1e1900 */
        /* <DEDUP_REMOVED lines=8> */
[----:B---3--:R-:W-:-:S03]  /*0b20*/  @P2 LOP3.LUT R3, R3, R22, RZ, 0x3c, !PT ;  /* 0x0000001603032212 */ /* 0x008fc600078e3cff */
[----:B------:R-:W3:Y:S01]  /*0b30*/  @P4 LDG.E R22, desc[UR4][R10.64+0x100] ;  /* 0x000100040a164981 */ /* 0x000ee2000c1e1900 */
[----:B--2---:R-:W-:-:S03]  /*0b40*/  @P6 LOP3.LUT R15, R15, R26, RZ, 0x3c, !PT ;  /* 0x0000001a0f0f6212 */ /* 0x004fc600078e3cff */
[----:B------:R-:W2:Y:S01]  /*0b50*/  @P0 LDG.E R26, desc[UR4][R10.64+0x12c] ;  /* 0x00012c040a1a0981 */ /* 0x000ea2000c1e1900 */
[----:B----4-:R-:W-:-:S03]  /*0b60*/  @P2 LOP3.LUT R2, R2, R23, RZ, 0x3c, !PT ;  /* 0x0000001702022212 */ /* 0x010fc600078e3cff */
[----:B------:R-:W4:Y:S01]  /*0b70*/  @P4 LDG.E R23, desc[UR4][R10.64+0xfc] ;  /* 0x0000fc040a174981 */ /* 0x000f22000c1e1900 */
[----:B------:R-:W-:-:S03]  /*0b80*/  @P2 LOP3.LUT R5, R5, R20, RZ, 0x3c, !PT ;  /* 0x0000001405052212 */ /* 0x000fc600078e3cff */
[----:B------:R-:W4:Y:S01]  /*0b90*/  @P4 LDG.E R20, desc[UR4][R10.64+0xf8] ;  /* 0x0000f8040a144981 */ /* 0x000f22000c1e1900 */
[----:B------:R-:W-:Y:S02]  /*0ba0*/  @P3 LOP3.LUT R2, R2, R27, RZ, 0x3c, !PT ;  /* 0x0000001b02023212 */ /* 0x000fe400078e3cff */
[----:B------:R-:W-:Y:S01]  /*0bb0*/  @P3 LOP3.LUT R4, R4, R25, RZ, 0x3c, !PT ;  /* 0x0000001904043212 */ /* 0x000fe200078e3cff */
[----:B------:R-:W4:Y:S01]  /*0bc0*/  @P5 LDG.E R27, desc[UR4][R10.64+0x110] ;  /* 0x000110040a1b5981 */ /* 0x000f22000c1e1900 */
[----:B------:R-:W-:-:S03]  /*0bd0*/  @P3 LOP3.LUT R5, R5, R24, RZ, 0x3c, !PT ;  /* 0x0000001805053212 */ /* 0x000fc600078e3cff */
[----:B------:R-:W4:Y:S04]  /*0be0*/  @P5 LDG.E R25, desc[UR4][R10.64+0x108] ;  /* 0x000108040a195981 */ /* 0x000f28000c1e1900 */
        /* <DEDUP_REMOVED lines=19> */
[----:B------:R-:W-:-:S05]  /*0d20*/  VIADD R19, R19, 0x10 ;  /* 0x0000001013137836 */ /* 0x000fca0000000000 */
[----:B------:R-:W-:Y:S02]  /*0d30*/  ISETP.NE.AND P1, PT, R19, 0x20, PT ;  /* 0x000000201300780c */ /* 0x000fe40003f25270 */
[----:B------:R-:W-:Y:S02]  /*0d40*/  @P5 LOP3.LUT R3, R3, R18, RZ, 0x3c, !PT ;  /* 0x0000001203035212 */ /* 0x000fe400078e3cff */
[----:B------:R-:W-:Y:S02]  /*0d50*/  @P6 LOP3.LUT R4, R4, R21, RZ, 0x3c, !PT ;  /* 0x0000001504046212 */ /* 0x000fe400078e3cff */
[----:B---3--:R-:W-:-:S04]  /*0d60*/  @P6 LOP3.LUT R3, R3, R22, RZ, 0x3c, !PT ;  /* 0x0000001603036212 */ /* 0x008fc800078e3cff */
[----:B--2---:R-:W-:Y:S02]  /*0d70*/  @P0 LOP3.LUT R3, R3, R26, RZ, 0x3c, !PT ;  /* 0x0000001a03030212 */ /* 0x004fe400078e3cff */
[----:B----4-:R-:W-:Y:S02]  /*0d80*/  @P6 LOP3.LUT R2, R2, R23, RZ, 0x3c, !PT ;  /* 0x0000001702026212 */ /* 0x010fe400078e3cff */
[----:B------:R-:W-:Y:S02]  /*0d90*/  @P6 LOP3.LUT R5, R5, R20, RZ, 0x3c, !PT ;  /* 0x0000001405056212 */ /* 0x000fe400078e3cff */
[----:B------:R-:W-:Y:S02]  /*0da0*/  @P0 LOP3.LUT R2, R2, R27, RZ, 0x3c, !PT ;  /* 0x0000001b02020212 */ /* 0x000fe400078e3cff */
[----:B------:R-:W-:Y:S02]  /*0db0*/  @P0 LOP3.LUT R4, R4, R25, RZ, 0x3c, !PT ;  /* 0x0000001904040212 */ /* 0x000fe400078e3cff */
[----:B------:R-:W-:Y:S01]  /*0dc0*/  @P0 LOP3.LUT R5, R5, R24, RZ, 0x3c, !PT ;  /* 0x0000001805050212 */ /* 0x000fe200078e3cff */
[----:B------:R-:W-:Y:S06]  /*0dd0*/  @P1 BRA `(.L_x_11) ;  /* 0xfffffff400481947 */ /* 0x000fec000383ffff */
[----:B------:R-:W-:-:S05]  /*0de0*/  VIADD R17, R17, 0x1 ;  /* 0x0000000111117836 */ /* 0x000fca0000000000 */
[----:B------:R-:W-:-:S13]  /*0df0*/  ISETP.NE.AND P0, PT, R17, 0x5, PT ;  /* 0x000000051100780c */ /* 0x000fda0003f05270 */
[----:B------:R-:W-:Y:S05]  /*0e00*/  @P0 BRA `(.L_x_12) ;  /* 0xfffffff400300947 */ /* 0x000fea000383ffff */
[----:B------:R1:W-:Y:S01]  /*0e10*/  STG.E.64 desc[UR4][R6.64+0x8], R4 ;  /* 0x0000080406007986 */ /* 0x0003e2000c101b04 */
[----:B------:R-:W-:Y:S01]  /*0e20*/  VIADD R14, R14, 0x1 ;  /* 0x000000010e0e7836 */ /* 0x000fe20000000000 */
[----:B------:R-:W-:Y:S02]  /*0e30*/  LOP3.LUT R11, R13, 0x3, RZ, 0xc0, !PT ;  /* 0x000000030d0b7812 */ /* 0x000fe400078ec0ff */
[----:B------:R1:W-:Y:S02]  /*0e40*/  STG.E.64 desc[UR4][R6.64+0x10], R2 ;  /* 0x0000100206007986 */ /* 0x0003e4000c101b04 */
[----:B------:R-:W-:Y:S02]  /*0e50*/  ISETP.GE.U32.AND P0, PT, R14, R11, PT ;  /* 0x0000000b0e00720c */ /* 0x000fe40003f06070 */
[----:B------:R1:W-:Y:S11]  /*0e60*/  STG.E desc[UR4][R6.64+0x4], R15 ;  /* 0x0000040f06007986 */ /* 0x0003f6000c101904 */
[----:B------:R-:W-:Y:S05]  /*0e70*/  @!P0 BRA `(.L_x_13) ;  /* 0xfffffff400048947 */ /* 0x000fea000383ffff */
.L_x_10:
[----:B------:R-:W-:Y:S05]  /*0e80*/  BSYNC.RECONVERGENT B1 ;  /* 0x0000000000017941 */ /* 0x000fea0003800200 */
.L_x_9:
[C---:B------:R-:W-:Y:S01]  /*0e90*/  ISETP.GT.U32.AND P0, PT, R13.reuse, 0x3, PT ;  /* 0x000000030d00780c */ /* 0x040fe20003f04070 */
[----:B------:R-:W-:Y:S01]  /*0ea0*/  VIADD R12, R12, 0x1 ;  /* 0x000000010c0c7836 */ /* 0x000fe20000000000 */
[--C-:B------:R-:W-:Y:S02]  /*0eb0*/  SHF.R.U64 R13, R13, 0x2, R0.reuse ;  /* 0x000000020d0d7819 */ /* 0x100fe40000001200 */
[----:B------:R-:W-:Y:S02]  /*0ec0*/  ISETP.GT.U32.AND.EX P0, PT, R0, RZ, PT, P0 ;  /* 0x000000ff0000720c */ /* 0x000fe40003f04100 */
[----:B------:R-:W-:-:S11]  /*0ed0*/  SHF.R.U32.HI R0, RZ, 0x2, R0 ;  /* 0x00000002ff007819 */ /* 0x000fd60000011600 */
[----:B------:R-:W-:Y:S05]  /*0ee0*/  @P0 BRA `(.L_x_14) ;  /* 0xfffffff000c80947 */ /* 0x000fea000383ffff */
.L_x_8:
[----:B------:R-:W-:Y:S05]  /*0ef0*/  BSYNC.RECONVERGENT B0 ;  /* 0x0000000000007941 */ /* 0x000fea0003800200 */
.L_x_7:
[----:B------:R-:W-:Y:S04]  /*0f00*/  STG.E.64 desc[UR4][R6.64+0x18], RZ ;  /* 0x000018ff06007986 */ /* 0x000fe8000c101b04 */
[----:B------:R-:W-:Y:S04]  /*0f10*/  STG.E desc[UR4][R6.64+0x20], RZ ;  /* 0x000020ff06007986 */ /* 0x000fe8000c101904 */
[----:B------:R-:W-:Y:S01]  /*0f20*/  STG.E.64 desc[UR4][R6.64+0x28], RZ ;  /* 0x000028ff06007986 */ /* 0x000fe2000c101b04 */
[----:B------:R-:W-:Y:S05]  /*0f30*/  EXIT ;  /* 0x000000000000794d */ /* 0x000fea0003800000 */
.L_x_15:
        /* <DEDUP_REMOVED lines=12> */
.L_x_20:


//--------------------- .nv.global.init           --------------------------
	.section	.nv.global.init,"aw",@progbits
	.align	4
.nv.global.init:
	.type		mrg32k3aM1SubSeq,@object
	.size		mrg32k3aM1SubSeq,(mrg32k3aM2SubSeq - mrg32k3aM1SubSeq)
mrg32k3aM1SubSeq:
        /*0000*/ 	.byte	0x0b, 0xcc, 0xee, 0x04, 0x73, 0x29, 0x8b, 0x6f, 0xf6, 0x53, 0x03, 0xf6, 0x23, 0xf6, 0xea, 0xda
        /* <DEDUP_REMOVED lines=125> */
	.type		mrg32k3aM2SubSeq,@object
	.size		mrg32k3aM2SubSeq,(mrg32k3aM1 - mrg32k3aM2SubSeq)
mrg32k3aM2SubSeq:
        /* <DEDUP_REMOVED lines=126> */
	.type		mrg32k3aM1,@object
	.size		mrg32k3aM1,(mrg32k3aM1Seq - mrg32k3aM1)
mrg32k3aM1:
        /* <DEDUP_REMOVED lines=144> */
	.type		mrg32k3aM1Seq,@object
	.size		mrg32k3aM1Seq,(mrg32k3aM2 - mrg32k3aM1Seq)
mrg32k3aM1Seq:
        /* <DEDUP_REMOVED lines=144> */
	.type		mrg32k3aM2,@object
	.size		mrg32k3aM2,(mrg32k3aM2Seq - mrg32k3aM2)
mrg32k3aM2:
        /* <DEDUP_REMOVED lines=144> */
	.type		mrg32k3aM2Seq,@object
	.size		mrg32k3aM2Seq,(precalc_xorwow_matrix - mrg32k3aM2Seq)
mrg32k3aM2Seq:
        /* <DEDUP_REMOVED lines=144> */
	.type		precalc_xorwow_matrix,@object
	.size		precalc_xorwow_matrix,(precalc_xorwow_offset_matrix - precalc_xorwow_matrix)
precalc_xorwow_matrix:
        /* <DEDUP_REMOVED lines=6400> */
	.type		precalc_xorwow_offset_matrix,@object
	.size		precalc_xorwow_offset_matrix,(.L_1 - precalc_xorwow_offset_matrix)
precalc_xorwow_offset_matrix:
        /* <DEDUP_REMOVED lines=6400> */
.L_1:


//--------------------- .nv.shared.reserved.0     --------------------------
	.section	.nv.shared.reserved.0,"aw",@nobits
	.weak		__nv_reservedSMEM_offset_0_alias
	.size		__nv_reservedSMEM_offset_0_alias, 0, 64
	.other		__nv_reservedSMEM_offset_0_alias,@"STO_CUDA_RESERVED_SHARED STV_DEFAULT"
__nv_reservedSMEM_offset_0_alias:
	.zero		0
	.zero		64


//--------------------- .nv.constant0._Z15normalizeCountsPiPf --------------------------
	.section	.nv.constant0._Z15normalizeCountsPiPf,"a",@progbits
	.sectionflags	@""
	.align	4
.nv.constant0._Z15normalizeCountsPiPf:
	.zero		912


//--------------------- .nv.constant0._Z12countLatticePbPii --------------------------
	.section	.nv.constant0._Z12countLatticePbPii,"a",@progbits
	.sectionflags	@""
	.align	4
.nv.constant0._Z12countLatticePbPii:
	.zero		916


//--------------------- .nv.constant0._Z12updateKernelPbS_P17curandStateXORWOW --------------------------
	.section	.nv.constant0._Z12updateKernelPbS_P17curandStateXORWOW,"a",@progbits
	.sectionflags	@""
	.align	4
.nv.constant0._Z12updateKernelPbS_P17curandStateXORWOW:
	.zero		920


//--------------------- .nv.constant0._Z10initCurandP17curandStateXORWOWy --------------------------
	.section	.nv.constant0._Z10initCurandP17curandStateXORWOWy,"a",@progbits
	.sectionflags	@""
	.align	4
.nv.constant0._Z10initCurandP17curandStateXORWOWy:
	.zero		912


//--------------------- SYMBOLS --------------------------

	.type		.nv.reservedSmem.offset0,@object
	.size		.nv.reservedSmem.offset0,0x4
